	.target	sm_90a

	.elftype	@"ET_EXEC"


//--------------------- .note.nv.tkinfo           --------------------------
	.section	.note.nv.tkinfo,"",@"SHT_NOTE"
	.sectionflags	@"SHF_NOTE_NV_TKINFO"
	.tkinfo
        /*0018*/ 	.word	0x00000002
        /*0030*/ 	.string	""
        /*0030*/ 	.string	"ptxas"
        /*0030*/ 	.string	"Cuda compilation tools, release 13.0, V13.0.88"
        /*0030*/ 	.string	"Build cuda_13.0.r13.0/compiler.36424714_0"
        /*0030*/ 	.string	"-arch sm_90a -m 64 "



//--------------------- .note.nv.cuinfo           --------------------------
	.section	.note.nv.cuinfo,"",@"SHT_NOTE"
	.sectionflags	@"SHF_NOTE_NV_CUINFO"
        /*0018*/ 	.short	0x0002
        /*001a*/ 	.short	0x005a
        /*001c*/ 	.short	0x0082
	.zero		2


//--------------------- .nv.info                  --------------------------
	.section	.nv.info,"",@"SHT_CUDA_INFO"
	.align	4


	//----- nvinfo : EIATTR_REGCOUNT
	.align		4
        /*0000*/ 	.byte	0x04, 0x2f
        /*0002*/ 	.short	(.L_15 - .L_14)
	.align		4
.L_14:
        /*0004*/ 	.word	index@(_ZN7cutlass13device_kernelINS_4gemm6kernel13GemmUniversalIN4cute5tupleIJiiiiEEENS1_10collective13CollectiveMmaINS1_34MainloopSm90TmaGmmaWarpSpecializedILi16ENS5_IJNS4_1CILi2EEENSA_ILi1EEESC_EEENS1_35KernelTmaWarpSpecializedCooperativeEEENS5_IJNSA_ILi256EEENSA_ILi176EEENSA_ILi32EEEEEEaNS5_IJlSC_lEEEaSK_NS4_8TiledMMAINS4_8MMA_AtomIJNS4_4SM904GMMA26MMA_64x16x32_S32S8S8_SS_TNEEEENS4_6LayoutISD_NS5_IJSC_NSA_ILi0EEESS_EEEEENS5_IJNS4_10UnderscoreESV_SV_EEEEENS4_13SM90_TMA_LOADENS4_14ComposedLayoutINS4_7SwizzleILi1ELi4ELi3EEENS4_18smem_ptr_flag_bitsILi8EEENSR_INS5_IJNSA_ILi8EEESI_EEENS5_IJSI_SC_EEEEEEEvNS4_8identityENS4_23SM90_TMA_LOAD_MULTICASTES18_vS19_EENS_8epilogue10collective6detail29Sm90TmaWarpSpecializedAdapterINS1D_15DefaultEpilogueIaSK_SK_NS1C_6thread17LinearCombinationIaLi1EiiLNS1H_9ScaleType4KindE0ELNS_15FloatRoundStyleE2EaEENS1_15EpilogueDefaultEEEEEvvEEEEvNT_6ParamsE)
        /*0008*/ 	.word	0x000000a8


	//----- nvinfo : EIATTR_FRAME_SIZE
	.align		4
.L_15:
        /*000c*/ 	.byte	0x04, 0x11
        /*000e*/ 	.short	(.L_17 - .L_16)
	.align		4
.L_16:
        /*0010*/ 	.word	index@(_ZN7cutlass13device_kernelINS_4gemm6kernel13GemmUniversalIN4cute5tupleIJiiiiEEENS1_10collective13CollectiveMmaINS1_34MainloopSm90TmaGmmaWarpSpecializedILi16ENS5_IJNS4_1CILi2EEENSA_ILi1EEESC_EEENS1_35KernelTmaWarpSpecializedCooperativeEEENS5_IJNSA_ILi256EEENSA_ILi176EEENSA_ILi32EEEEEEaNS5_IJlSC_lEEEaSK_NS4_8TiledMMAINS4_8MMA_AtomIJNS4_4SM904GMMA26MMA_64x16x32_S32S8S8_SS_TNEEEENS4_6LayoutISD_NS5_IJSC_NSA_ILi0EEESS_EEEEENS5_IJNS4_10UnderscoreESV_SV_EEEEENS4_13SM90_TMA_LOADENS4_14ComposedLayoutINS4_7SwizzleILi1ELi4ELi3EEENS4_18smem_ptr_flag_bitsILi8EEENSR_INS5_IJNSA_ILi8EEESI_EEENS5_IJSI_SC_EEEEEEEvNS4_8identityENS4_23SM90_TMA_LOAD_MULTICASTES18_vS19_EENS_8epilogue10collective6detail29Sm90TmaWarpSpecializedAdapterINS1D_15DefaultEpilogueIaSK_SK_NS1C_6thread17LinearCombinationIaLi1EiiLNS1H_9ScaleType4KindE0ELNS_15FloatRoundStyleE2EaEENS1_15EpilogueDefaultEEEEEvvEEEEvNT_6ParamsE)
        /*0014*/ 	.word	0x00000000


	//----- nvinfo : EIATTR_MIN_STACK_SIZE
	.align		4
.L_17:
        /*0018*/ 	.byte	0x04, 0x12
        /*001a*/ 	.short	(.L_19 - .L_18)
	.align		4
.L_18:
        /*001c*/ 	.word	index@(_ZN7cutlass13device_kernelINS_4gemm6kernel13GemmUniversalIN4cute5tupleIJiiiiEEENS1_10collective13CollectiveMmaINS1_34MainloopSm90TmaGmmaWarpSpecializedILi16ENS5_IJNS4_1CILi2EEENSA_ILi1EEESC_EEENS1_35KernelTmaWarpSpecializedCooperativeEEENS5_IJNSA_ILi256EEENSA_ILi176EEENSA_ILi32EEEEEEaNS5_IJlSC_lEEEaSK_NS4_8TiledMMAINS4_8MMA_AtomIJNS4_4SM904GMMA26MMA_64x16x32_S32S8S8_SS_TNEEEENS4_6LayoutISD_NS5_IJSC_NSA_ILi0EEESS_EEEEENS5_IJNS4_10UnderscoreESV_SV_EEEEENS4_13SM90_TMA_LOADENS4_14ComposedLayoutINS4_7SwizzleILi1ELi4ELi3EEENS4_18smem_ptr_flag_bitsILi8EEENSR_INS5_IJNSA_ILi8EEESI_EEENS5_IJSI_SC_EEEEEEEvNS4_8identityENS4_23SM90_TMA_LOAD_MULTICASTES18_vS19_EENS_8epilogue10collective6detail29Sm90TmaWarpSpecializedAdapterINS1D_15DefaultEpilogueIaSK_SK_NS1C_6thread17LinearCombinationIaLi1EiiLNS1H_9ScaleType4KindE0ELNS_15FloatRoundStyleE2EaEENS1_15EpilogueDefaultEEEEEvvEEEEvNT_6ParamsE)
        /*0020*/ 	.word	0x00000000
.L_19:


//--------------------- .nv.compat                --------------------------
	.section	.nv.compat,"",@"SHT_CUDA_COMPAT_INFO"
	.align	4
        /*0000*/ 	.byte	0x02, 0x09, 0x01, 0x00, 0x02, 0x02, 0x04, 0x00, 0x02, 0x05, 0x05, 0x00, 0x03, 0x07, 0x01, 0x01
        /*0010*/ 	.byte	0x02, 0x03, 0x01, 0x00, 0x02, 0x06, 0x01, 0x00, 0x04, 0x0b, 0x08, 0x00, 0x00, 0x00, 0x00, 0x00
        /*0020*/ 	.byte	0x00, 0x00, 0x00, 0x00


//--------------------- .nv.info._ZN7cutlass13device_kernelINS_4gemm6kernel13GemmUniversalIN4cute5tupleIJiiiiEEENS1_10collective13CollectiveMmaINS1_34MainloopSm90TmaGmmaWarpSpecializedILi16ENS5_IJNS4_1CILi2EEENSA_ILi1EEESC_EEENS1_35KernelTmaWarpSpecializedCooperativeEEENS5_IJNSA_ILi256EEENSA_ILi176EEENSA_ILi32EEEEEEaNS5_IJlSC_lEEEaSK_NS4_8TiledMMAINS4_8MMA_AtomIJNS4_4SM904GMMA26MMA_64x16x32_S32S8S8_SS_TNEEEENS4_6LayoutISD_NS5_IJSC_NSA_ILi0EEESS_EEEEENS5_IJNS4_10UnderscoreESV_SV_EEEEENS4_13SM90_TMA_LOADENS4_14ComposedLayoutINS4_7SwizzleILi1ELi4ELi3EEENS4_18smem_ptr_flag_bitsILi8EEENSR_INS5_IJNSA_ILi8EEESI_EEENS5_IJSI_SC_EEEEEEEvNS4_8identityENS4_23SM90_TMA_LOAD_MULTICASTES18_vS19_EENS_8epilogue10collective6detail29Sm90TmaWarpSpecializedAdapterINS1D_15DefaultEpilogueIaSK_SK_NS1C_6thread17LinearCombinationIaLi1EiiLNS1H_9ScaleType4KindE0ELNS_15FloatRoundStyleE2EaEENS1_15EpilogueDefaultEEEEEvvEEEEvNT_6ParamsE --------------------------
	.section	.nv.info._ZN7cutlass13device_kernelINS_4gemm6kernel13GemmUniversalIN4cute5tupleIJiiiiEEENS1_10collective13CollectiveMmaINS1_34MainloopSm90TmaGmmaWarpSpecializedILi16ENS5_IJNS4_1CILi2EEENSA_ILi1EEESC_EEENS1_35KernelTmaWarpSpecializedCooperativeEEENS5_IJNSA_ILi256EEENSA_ILi176EEENSA_ILi32EEEEEEaNS5_IJlSC_lEEEaSK_NS4_8TiledMMAINS4_8MMA_AtomIJNS4_4SM904GMMA26MMA_64x16x32_S32S8S8_SS_TNEEEENS4_6LayoutISD_NS5_IJSC_NSA_ILi0EEESS_EEEEENS5_IJNS4_10UnderscoreESV_SV_EEEEENS4_13SM90_TMA_LOADENS4_14ComposedLayoutINS4_7SwizzleILi1ELi4ELi3EEENS4_18smem_ptr_flag_bitsILi8EEENSR_INS5_IJNSA_ILi8EEESI_EEENS5_IJSI_SC_EEEEEEEvNS4_8identityENS4_23SM90_TMA_LOAD_MULTICASTES18_vS19_EENS_8epilogue10collective6detail29Sm90TmaWarpSpecializedAdapterINS1D_15DefaultEpilogueIaSK_SK_NS1C_6thread17LinearCombinationIaLi1EiiLNS1H_9ScaleType4KindE0ELNS_15FloatRoundStyleE2EaEENS1_15EpilogueDefaultEEEEEvvEEEEvNT_6ParamsE,"",@"SHT_CUDA_INFO"
	.sectionflags	@""
	.align	4


	//----- nvinfo : EIATTR_CUDA_API_VERSION
	.align		4
        /*0000*/ 	.byte	0x04, 0x37
        /*0002*/ 	.short	(.L_21 - .L_20)
.L_20:
        /*0004*/ 	.word	0x00000082


	//----- nvinfo : EIATTR_KPARAM_INFO
	.align		4
.L_21:
        /*0008*/ 	.byte	0x04, 0x17
        /*000a*/ 	.short	(.L_23 - .L_22)
.L_22:
        /*000c*/ 	.word	0x00000000
        /*0010*/ 	.short	0x0000
        /*0012*/ 	.short	0x0070
        /*0014*/ 	.byte	0x00, 0xf0, 0x01, 0x10


	//----- nvinfo : EIATTR_SPARSE_MMA_MASK
	.align		4
.L_23:
        /*0018*/ 	.byte	0x03, 0x50
        /*001a*/ 	.short	0x0000


	//----- nvinfo : EIATTR_MAXREG_COUNT
	.align		4
        /*001c*/ 	.byte	0x03, 0x1b
        /*001e*/ 	.short	0x00a8


	//----- nvinfo : EIATTR_NUM_BARRIERS
	.align		4
        /*0020*/ 	.byte	0x02, 0x4c
        /*0022*/ 	.byte	0x01
	.zero		1


	//----- nvinfo : EIATTR_EXTERNS
	.align		4
        /*0024*/ 	.byte	0x04, 0x0f
        /*0026*/ 	.short	(.L_25 - .L_24)


	//   ....[0]....
	.align		4
.L_24:
        /*0028*/ 	.word	index@(__assertfail)


	//----- nvinfo : EIATTR_MERCURY_ISA_VERSION
	.align		4
.L_25:
        /*002c*/ 	.byte	0x03, 0x5f
        /*002e*/ 	.short	0x0101


	//----- nvinfo : EIATTR_INT_WARP_WIDE_INSTR_OFFSETS
	.align		4
        /*0030*/ 	.byte	0x04, 0x31
        /*0032*/ 	.short	(.L_27 - .L_26)


	//   ....[0]....
.L_26:
        /*0034*/ 	.word	0x00000700


	//   ....[1]....
        /*0038*/ 	.word	0x00000720


	//   ....[2]....
        /*003c*/ 	.word	0x000008b0


	//   ....[3]....
        /*0040*/ 	.word	0x00002b10


	//----- nvinfo : EIATTR_COOP_GROUP_MASK_REGIDS
	.align		4
.L_27:
        /*0044*/ 	.byte	0x04, 0x29
        /*0046*/ 	.short	(.L_29 - .L_28)


	//   ....[0]....
.L_28:
        /*0048*/ 	.word	0xffffffff


	//   ....[1]....
        /*004c*/ 	.word	0xffffffff


	//   ....[2]....
        /*0050*/ 	.word	0xffffffff


	//   ....[3]....
        /*0054*/ 	.word	0xffffffff


	//   ....[4]....
        /*0058*/ 	.word	0xffffffff


	//   ....[5]....
        /*005c*/ 	.word	0xffffffff


	//----- nvinfo : EIATTR_COOP_GROUP_INSTR_OFFSETS
	.align		4
.L_29:
        /*0060*/ 	.byte	0x04, 0x28
        /*0062*/ 	.short	(.L_31 - .L_30)


	//   ....[0]....
.L_30:
        /*0064*/ 	.word	0x00000060


	//   ....[1]....
        /*0068*/ 	.word	0x00000070


	//   ....[2]....
        /*006c*/ 	.word	0x00000190


	//   ....[3]....
        /*0070*/ 	.word	0x00000570


	//   ....[4]....
        /*0074*/ 	.word	0x000009e0


	//   ....[5]....
        /*0078*/ 	.word	0x00001580


	//----- nvinfo : EIATTR_REG_RECONFIG
	.align		4
.L_31:
        /*007c*/ 	.byte	0x01, 0x54
	.zero		2


	//----- nvinfo : EIATTR_SYSCALL_OFFSETS
	.align		4
        /*0080*/ 	.byte	0x04, 0x46
        /*0082*/ 	.short	(.L_33 - .L_32)


	//   ....[0]....
.L_32:
        /*0084*/ 	.word	0x00001750


	//----- nvinfo : EIATTR_MBARRIER_INSTR_OFFSETS
	.align		4
.L_33:
        /*0088*/ 	.byte	0x04, 0x39
        /*008a*/ 	.short	(.L_35 - .L_34)


	//   ....[0]....
.L_34:
        /*008c*/ 	.word	0x00000330
        /*0090*/ 	.word	0x000000ff
        /*0094*/ 	.word	0x00000000
        /*0098*/ 	.short	0x0100
        /*009a*/ 	.byte	0x08
	.zero		1


	//   ....[1]....
        /*009c*/ 	.word	0x00000340
        /*00a0*/ 	.word	0x000000ff
        /*00a4*/ 	.word	0x00000080
        /*00a8*/ 	.short	0x0100
        /*00aa*/ 	.byte	0x08
	.zero		1


	//   ....[2]....
        /*00ac*/ 	.word	0x00000350
        /*00b0*/ 	.word	0x000000ff
        /*00b4*/ 	.word	0x00000008
        /*00b8*/ 	.short	0x0100
        /*00ba*/ 	.byte	0x08
	.zero		1


	//   ....[3]....
        /*00bc*/ 	.word	0x00000360
        /*00c0*/ 	.word	0x000000ff
        /*00c4*/ 	.word	0x00000088
        /*00c8*/ 	.short	0x0100
        /*00ca*/ 	.byte	0x08
	.zero		1


	//   ....[4]....
        /*00cc*/ 	.word	0x00000370
        /*00d0*/ 	.word	0x000000ff
        /*00d4*/ 	.word	0x00000010
        /*00d8*/ 	.short	0x0100
        /*00da*/ 	.byte	0x08
	.zero		1


	//   ....[5]....
        /*00dc*/ 	.word	0x00000380
        /*00e0*/ 	.word	0x000000ff
        /*00e4*/ 	.word	0x00000090
        /*00e8*/ 	.short	0x0100
        /*00ea*/ 	.byte	0x08
	.zero		1


	//   ....[6]....
        /*00ec*/ 	.word	0x00000390
        /*00f0*/ 	.word	0x000000ff
        /*00f4*/ 	.word	0x00000018
        /*00f8*/ 	.short	0x0100
        /*00fa*/ 	.byte	0x08
	.zero		1


	//   ....[7]....
        /*00fc*/ 	.word	0x000003a0
        /*0100*/ 	.word	0x000000ff
        /*0104*/ 	.word	0x00000098
        /*0108*/ 	.short	0x0100
        /*010a*/ 	.byte	0x08
	.zero		1


	//   ....[8]....
        /*010c*/ 	.word	0x000003b0
        /*0110*/ 	.word	0x000000ff
        /*0114*/ 	.word	0x00000020
        /*0118*/ 	.short	0x0100
        /*011a*/ 	.byte	0x08
	.zero		1


	//   ....[9]....
        /*011c*/ 	.word	0x000003c0
        /*0120*/ 	.word	0x000000ff
        /*0124*/ 	.word	0x000000a0
        /*0128*/ 	.short	0x0100
        /*012a*/ 	.byte	0x08
	.zero		1


	//   ....[10]....
        /*012c*/ 	.word	0x000003d0
        /*0130*/ 	.word	0x000000ff
        /*0134*/ 	.word	0x00000028
        /*0138*/ 	.short	0x0100
        /*013a*/ 	.byte	0x08
	.zero		1


	//   ....[11]....
        /*013c*/ 	.word	0x000003e0
        /*0140*/ 	.word	0x000000ff
        /*0144*/ 	.word	0x000000a8
        /*0148*/ 	.short	0x0100
        /*014a*/ 	.byte	0x08
	.zero		1


	//   ....[12]....
        /*014c*/ 	.word	0x000003f0
        /*0150*/ 	.word	0x000000ff
        /*0154*/ 	.word	0x00000030
        /*0158*/ 	.short	0x0100
        /*015a*/ 	.byte	0x08
	.zero		1


	//   ....[13]....
        /*015c*/ 	.word	0x00000400
        /*0160*/ 	.word	0x000000ff
        /*0164*/ 	.word	0x000000b0
        /*0168*/ 	.short	0x0100
        /*016a*/ 	.byte	0x08
	.zero		1


	//   ....[14]....
        /*016c*/ 	.word	0x00000410
        /*0170*/ 	.word	0x000000ff
        /*0174*/ 	.word	0x00000038
        /*0178*/ 	.short	0x0100
        /*017a*/ 	.byte	0x08
	.zero		1


	//   ....[15]....
        /*017c*/ 	.word	0x00000420
        /*0180*/ 	.word	0x000000ff
        /*0184*/ 	.word	0x000000b8
        /*0188*/ 	.short	0x0100
        /*018a*/ 	.byte	0x08
	.zero		1


	//   ....[16]....
        /*018c*/ 	.word	0x00000430
        /*0190*/ 	.word	0x000000ff
        /*0194*/ 	.word	0x00000040
        /*0198*/ 	.short	0x0100
        /*019a*/ 	.byte	0x08
	.zero		1


	//   ....[17]....
        /*019c*/ 	.word	0x00000440
        /*01a0*/ 	.word	0x000000ff
        /*01a4*/ 	.word	0x000000c0
        /*01a8*/ 	.short	0x0100
        /*01aa*/ 	.byte	0x08
	.zero		1


	//   ....[18]....
        /*01ac*/ 	.word	0x00000450
        /*01b0*/ 	.word	0x000000ff
        /*01b4*/ 	.word	0x00000048
        /*01b8*/ 	.short	0x0100
        /*01ba*/ 	.byte	0x08
	.zero		1


	//   ....[19]....
        /*01bc*/ 	.word	0x00000460
        /*01c0*/ 	.word	0x000000ff
        /*01c4*/ 	.word	0x000000c8
        /*01c8*/ 	.short	0x0100
        /*01ca*/ 	.byte	0x08
	.zero		1


	//   ....[20]....
        /*01cc*/ 	.word	0x00000470
        /*01d0*/ 	.word	0x000000ff
        /*01d4*/ 	.word	0x00000050
        /*01d8*/ 	.short	0x0100
        /*01da*/ 	.byte	0x08
	.zero		1


	//   ....[21]....
        /*01dc*/ 	.word	0x00000480
        /*01e0*/ 	.word	0x000000ff
        /*01e4*/ 	.word	0x000000d0
        /*01e8*/ 	.short	0x0100
        /*01ea*/ 	.byte	0x08
	.zero		1


	//   ....[22]....
        /*01ec*/ 	.word	0x00000490
        /*01f0*/ 	.word	0x000000ff
        /*01f4*/ 	.word	0x00000058
        /*01f8*/ 	.short	0x0100
        /*01fa*/ 	.byte	0x08
	.zero		1


	//   ....[23]....
        /*01fc*/ 	.word	0x000004a0
        /*0200*/ 	.word	0x000000ff
        /*0204*/ 	.word	0x000000d8
        /*0208*/ 	.short	0x0100
        /*020a*/ 	.byte	0x08
	.zero		1


	//   ....[24]....
        /*020c*/ 	.word	0x000004b0
        /*0210*/ 	.word	0x000000ff
        /*0214*/ 	.word	0x00000060
        /*0218*/ 	.short	0x0100
        /*021a*/ 	.byte	0x08
	.zero		1


	//   ....[25]....
        /*021c*/ 	.word	0x000004c0
        /*0220*/ 	.word	0x000000ff
        /*0224*/ 	.word	0x000000e0
        /*0228*/ 	.short	0x0100
        /*022a*/ 	.byte	0x08
	.zero		1


	//   ....[26]....
        /*022c*/ 	.word	0x000004d0
        /*0230*/ 	.word	0x000000ff
        /*0234*/ 	.word	0x00000068
        /*0238*/ 	.short	0x0100
        /*023a*/ 	.byte	0x08
	.zero		1


	//   ....[27]....
        /*023c*/ 	.word	0x000004e0
        /*0240*/ 	.word	0x000000ff
        /*0244*/ 	.word	0x000000e8
        /*0248*/ 	.short	0x0100
        /*024a*/ 	.byte	0x08
	.zero		1


	//   ....[28]....
        /*024c*/ 	.word	0x000004f0
        /*0250*/ 	.word	0x000000ff
        /*0254*/ 	.word	0x00000070
        /*0258*/ 	.short	0x0100
        /*025a*/ 	.byte	0x08
	.zero		1


	//   ....[29]....
        /*025c*/ 	.word	0x00000500
        /*0260*/ 	.word	0x000000ff
        /*0264*/ 	.word	0x000000f0
        /*0268*/ 	.short	0x0100
        /*026a*/ 	.byte	0x08
	.zero		1


	//   ....[30]....
        /*026c*/ 	.word	0x00000510
        /*0270*/ 	.word	0x000000ff
        /*0274*/ 	.word	0x00000078
        /*0278*/ 	.short	0x0100
        /*027a*/ 	.byte	0x08
	.zero		1


	//   ....[31]....
        /*027c*/ 	.word	0x00000520
        /*0280*/ 	.word	0x000000ff
        /*0284*/ 	.word	0x000000f8
        /*0288*/ 	.short	0x0100
        /*028a*/ 	.byte	0x08
	.zero		1


	//   ....[32]....
        /*028c*/ 	.word	0x000008f0
        /*0290*/ 	.word	0x000000ff
        /*0294*/ 	.word	0x00000110
        /*0298*/ 	.short	0x0100
        /*029a*/ 	.byte	0x06
	.zero		1


	//   ....[33]....
        /*029c*/ 	.word	0x00000950
        /*02a0*/ 	.word	0x000000ff
        /*02a4*/ 	.word	0x00000118
        /*02a8*/ 	.short	0x0100
        /*02aa*/ 	.byte	0x06
	.zero		1


	//   ....[34]....
        /*02ac*/ 	.word	0x000017f0
        /*02b0*/ 	.word	0x00000003
        /*02b4*/ 	.word	0x00000000
        /*02b8*/ 	.short	0x010a
        /*02ba*/ 	.byte	0x3f
	.zero		1


	//   ....[35]....
        /*02bc*/ 	.word	0x00001830
        /*02c0*/ 	.word	0x00000003
        /*02c4*/ 	.word	0x00000000
        /*02c8*/ 	.short	0x010a
        /*02ca*/ 	.byte	0x3f
	.zero		1


	//   ....[36]....
        /*02cc*/ 	.word	0x00002230
        /*02d0*/ 	.word	0x000000ff
        /*02d4*/ 	.word	0x00000000
        /*02d8*/ 	.short	0x010a
        /*02da*/ 	.byte	0x08
	.zero		1


	//   ....[37]....
        /*02dc*/ 	.word	0x00002270
        /*02e0*/ 	.word	0x000000ff
        /*02e4*/ 	.word	0x00000000
        /*02e8*/ 	.short	0x010a
        /*02ea*/ 	.byte	0x08
	.zero		1


	//   ....[38]....
        /*02ec*/ 	.word	0x00002b70
        /*02f0*/ 	.word	0x00000003
        /*02f4*/ 	.word	0x00000000
        /*02f8*/ 	.short	0x0101
        /*02fa*/ 	.byte	0x3f
	.zero		1


	//   ....[39]....
        /*02fc*/ 	.word	0x00002d90
        /*0300*/ 	.word	0x00000000
        /*0304*/ 	.word	0x00000000
        /*0308*/ 	.short	0x0101
        /*030a*/ 	.byte	0x3f
	.zero		1


	//   ....[40]....
        /*030c*/ 	.word	0x0000c9e0
        /*0310*/ 	.word	0x0000000d
        /*0314*/ 	.word	0x00000080
        /*0318*/ 	.short	0x010a
        /*031a*/ 	.byte	0x3f
	.zero		1


	//   ....[41]....
        /*031c*/ 	.word	0x0000cdc0
        /*0320*/ 	.word	0x00000005
        /*0324*/ 	.word	0x00000118
        /*0328*/ 	.short	0x0101
        /*032a*/ 	.byte	0x3f
	.zero		1


	//   ....[42]....
        /*032c*/ 	.word	0x0000d520
        /*0330*/ 	.word	0x00000007
        /*0334*/ 	.word	0x00000000
        /*0338*/ 	.short	0x010a
        /*033a*/ 	.byte	0x3f
	.zero		1


	//   ....[43]....
        /*033c*/ 	.word	0x0000d5a0
        /*0340*/ 	.word	0x00000006
        /*0344*/ 	.word	0x00000000
        /*0348*/ 	.short	0x010a
        /*034a*/ 	.byte	0x3f
	.zero		1


	//   ....[44]....
        /*034c*/ 	.word	0x0000d630
        /*0350*/ 	.word	0x00000007
        /*0354*/ 	.word	0x00000000
        /*0358*/ 	.short	0x010a
        /*035a*/ 	.byte	0x3f
	.zero		1


	//   ....[45]....
        /*035c*/ 	.word	0x0000d6c0
        /*0360*/ 	.word	0x00000006
        /*0364*/ 	.word	0x00000000
        /*0368*/ 	.short	0x010a
        /*036a*/ 	.byte	0x3f
	.zero		1


	//   ....[46]....
        /*036c*/ 	.word	0x0000d750
        /*0370*/ 	.word	0x00000007
        /*0374*/ 	.word	0x00000000
        /*0378*/ 	.short	0x010a
        /*037a*/ 	.byte	0x3f
	.zero		1


	//   ....[47]....
        /*037c*/ 	.word	0x0000d7e0
        /*0380*/ 	.word	0x00000006
        /*0384*/ 	.word	0x00000000
        /*0388*/ 	.short	0x010a
        /*038a*/ 	.byte	0x3f
	.zero		1


	//   ....[48]....
        /*038c*/ 	.word	0x0000d870
        /*0390*/ 	.word	0x00000007
        /*0394*/ 	.word	0x00000000
        /*0398*/ 	.short	0x010a
        /*039a*/ 	.byte	0x3f
	.zero		1


	//   ....[49]....
        /*039c*/ 	.word	0x0000d900
        /*03a0*/ 	.word	0x00000006
        /*03a4*/ 	.word	0x00000000
        /*03a8*/ 	.short	0x010a
        /*03aa*/ 	.byte	0x3f
	.zero		1


	//   ....[50]....
        /*03ac*/ 	.word	0x0000d990
        /*03b0*/ 	.word	0x00000007
        /*03b4*/ 	.word	0x00000000
        /*03b8*/ 	.short	0x010a
        /*03ba*/ 	.byte	0x3f
	.zero		1


	//   ....[51]....
        /*03bc*/ 	.word	0x0000da20
        /*03c0*/ 	.word	0x00000006
        /*03c4*/ 	.word	0x00000000
        /*03c8*/ 	.short	0x010a
        /*03ca*/ 	.byte	0x3f
	.zero		1


	//   ....[52]....
        /*03cc*/ 	.word	0x0000dab0
        /*03d0*/ 	.word	0x00000007
        /*03d4*/ 	.word	0x00000000
        /*03d8*/ 	.short	0x010a
        /*03da*/ 	.byte	0x3f
	.zero		1


	//   ....[53]....
        /*03dc*/ 	.word	0x0000db40
        /*03e0*/ 	.word	0x00000006
        /*03e4*/ 	.word	0x00000000
        /*03e8*/ 	.short	0x010a
        /*03ea*/ 	.byte	0x3f
	.zero		1


	//   ....[54]....
        /*03ec*/ 	.word	0x0000dbd0
        /*03f0*/ 	.word	0x00000007
        /*03f4*/ 	.word	0x00000000
        /*03f8*/ 	.short	0x010a
        /*03fa*/ 	.byte	0x3f
	.zero		1


	//   ....[55]....
        /*03fc*/ 	.word	0x0000dc60
        /*0400*/ 	.word	0x00000006
        /*0404*/ 	.word	0x00000000
        /*0408*/ 	.short	0x010a
        /*040a*/ 	.byte	0x3f
	.zero		1


	//   ....[56]....
        /*040c*/ 	.word	0x0000dcf0
        /*0410*/ 	.word	0x00000007
        /*0414*/ 	.word	0x00000000
        /*0418*/ 	.short	0x010a
        /*041a*/ 	.byte	0x3f
	.zero		1


	//   ....[57]....
        /*041c*/ 	.word	0x0000dd80
        /*0420*/ 	.word	0x00000005
        /*0424*/ 	.word	0x00000000
        /*0428*/ 	.short	0x010a
        /*042a*/ 	.byte	0x3f
	.zero		1


	//   ....[58]....
        /*042c*/ 	.word	0x0000dde0
        /*0430*/ 	.word	0x00000003
        /*0434*/ 	.word	0x00000000
        /*0438*/ 	.short	0x010a
        /*043a*/ 	.byte	0x3f
	.zero		1


	//   ....[59]....
        /*043c*/ 	.word	0x0000de40
        /*0440*/ 	.word	0x00000004
        /*0444*/ 	.word	0x00000000
        /*0448*/ 	.short	0x010a
        /*044a*/ 	.byte	0x3f
	.zero		1


	//   ....[60]....
        /*044c*/ 	.word	0x0000df10
        /*0450*/ 	.word	0x0000000d
        /*0454*/ 	.word	0x00000080
        /*0458*/ 	.short	0x010a
        /*045a*/ 	.byte	0x3f
	.zero		1


	//   ....[61]....
        /*045c*/ 	.word	0x0000dfe0
        /*0460*/ 	.word	0x00000007
        /*0464*/ 	.word	0x00000000
        /*0468*/ 	.short	0x010a
        /*046a*/ 	.byte	0x3f
	.zero		1


	//   ....[62]....
        /*046c*/ 	.word	0x0000e030
        /*0470*/ 	.word	0x00000006
        /*0474*/ 	.word	0x00000000
        /*0478*/ 	.short	0x010a
        /*047a*/ 	.byte	0x3f
	.zero		1


	//   ....[63]....
        /*047c*/ 	.word	0x0000e080
        /*0480*/ 	.word	0x00000007
        /*0484*/ 	.word	0x00000000
        /*0488*/ 	.short	0x010a
        /*048a*/ 	.byte	0x3f
	.zero		1


	//   ....[64]....
        /*048c*/ 	.word	0x0000e0d0
        /*0490*/ 	.word	0x00000006
        /*0494*/ 	.word	0x00000000
        /*0498*/ 	.short	0x010a
        /*049a*/ 	.byte	0x3f
	.zero		1


	//   ....[65]....
        /*049c*/ 	.word	0x0000e120
        /*04a0*/ 	.word	0x00000007
        /*04a4*/ 	.word	0x00000000
        /*04a8*/ 	.short	0x010a
        /*04aa*/ 	.byte	0x3f
	.zero		1


	//   ....[66]....
        /*04ac*/ 	.word	0x0000e170
        /*04b0*/ 	.word	0x00000006
        /*04b4*/ 	.word	0x00000000
        /*04b8*/ 	.short	0x010a
        /*04ba*/ 	.byte	0x3f
	.zero		1


	//   ....[67]....
        /*04bc*/ 	.word	0x0000e1c0
        /*04c0*/ 	.word	0x00000007
        /*04c4*/ 	.word	0x00000000
        /*04c8*/ 	.short	0x010a
        /*04ca*/ 	.byte	0x3f
	.zero		1


	//   ....[68]....
        /*04cc*/ 	.word	0x0000e210
        /*04d0*/ 	.word	0x00000006
        /*04d4*/ 	.word	0x00000000
        /*04d8*/ 	.short	0x010a
        /*04da*/ 	.byte	0x3f
	.zero		1


	//   ....[69]....
        /*04dc*/ 	.word	0x0000e260
        /*04e0*/ 	.word	0x00000007
        /*04e4*/ 	.word	0x00000000
        /*04e8*/ 	.short	0x010a
        /*04ea*/ 	.byte	0x3f
	.zero		1


	//   ....[70]....
        /*04ec*/ 	.word	0x0000e2b0
        /*04f0*/ 	.word	0x00000006
        /*04f4*/ 	.word	0x00000000
        /*04f8*/ 	.short	0x010a
        /*04fa*/ 	.byte	0x3f
	.zero		1


	//   ....[71]....
        /*04fc*/ 	.word	0x0000e300
        /*0500*/ 	.word	0x00000007
        /*0504*/ 	.word	0x00000000
        /*0508*/ 	.short	0x010a
        /*050a*/ 	.byte	0x3f
	.zero		1


	//   ....[72]....
        /*050c*/ 	.word	0x0000e350
        /*0510*/ 	.word	0x00000006
        /*0514*/ 	.word	0x00000000
        /*0518*/ 	.short	0x010a
        /*051a*/ 	.byte	0x3f
	.zero		1


	//   ....[73]....
        /*051c*/ 	.word	0x0000e3a0
        /*0520*/ 	.word	0x00000007
        /*0524*/ 	.word	0x00000000
        /*0528*/ 	.short	0x010a
        /*052a*/ 	.byte	0x3f
	.zero		1


	//   ....[74]....
        /*052c*/ 	.word	0x0000e3f0
        /*0530*/ 	.word	0x00000006
        /*0534*/ 	.word	0x00000000
        /*0538*/ 	.short	0x010a
        /*053a*/ 	.byte	0x3f
	.zero		1


	//   ....[75]....
        /*053c*/ 	.word	0x0000e440
        /*0540*/ 	.word	0x00000007
        /*0544*/ 	.word	0x00000000
        /*0548*/ 	.short	0x010a
        /*054a*/ 	.byte	0x3f
	.zero		1


	//----- nvinfo : EIATTR_NUM_MBARRIERS
	.align		4
.L_35:
        /*054c*/ 	.byte	0x03, 0x38
        /*054e*/ 	.short	0x0022


	//----- nvinfo : EIATTR_EXIT_INSTR_OFFSETS
	.align		4
        /*0550*/ 	.byte	0x04, 0x1c
        /*0552*/ 	.short	(.L_37 - .L_36)


	//   ....[0]....
.L_36:
        /*0554*/ 	.word	0x00000c10


	//   ....[1]....
        /*0558*/ 	.word	0x000014c0


	//   ....[2]....
        /*055c*/ 	.word	0x0000c030


	//   ....[3]....
        /*0560*/ 	.word	0x0000c630


	//   ....[4]....
        /*0564*/ 	.word	0x0000ddd0


	//----- nvinfo : EIATTR_MAX_THREADS
	.align		4
.L_37:
        /*0568*/ 	.byte	0x04, 0x05
        /*056a*/ 	.short	(.L_39 - .L_38)
.L_38:
        /*056c*/ 	.word	0x00000180
        /*0570*/ 	.word	0x00000001
        /*0574*/ 	.word	0x00000001


	//----- nvinfo : EIATTR_CRS_STACK_SIZE
	.align		4
.L_39:
        /*0578*/ 	.byte	0x04, 0x1e
        /*057a*/ 	.short	(.L_41 - .L_40)
.L_40:
        /*057c*/ 	.word	0x00000000


	//----- nvinfo : EIATTR_CBANK_PARAM_SIZE
	.align		4
.L_41:
        /*0580*/ 	.byte	0x03, 0x19
        /*0582*/ 	.short	0x0470


	//----- nvinfo : EIATTR_PARAM_CBANK
	.align		4
        /*0584*/ 	.byte	0x04, 0x0a
        /*0586*/ 	.short	(.L_43 - .L_42)
	.align		4
.L_42:
        /*0588*/ 	.word	index@(.nv.constant0._ZN7cutlass13device_kernelINS_4gemm6kernel13GemmUniversalIN4cute5tupleIJiiiiEEENS1_10collective13CollectiveMmaINS1_34MainloopSm90TmaGmmaWarpSpecializedILi16ENS5_IJNS4_1CILi2EEENSA_ILi1EEESC_EEENS1_35KernelTmaWarpSpecializedCooperativeEEENS5_IJNSA_ILi256EEENSA_ILi176EEENSA_ILi32EEEEEEaNS5_IJlSC_lEEEaSK_NS4_8TiledMMAINS4_8MMA_AtomIJNS4_4SM904GMMA26MMA_64x16x32_S32S8S8_SS_TNEEEENS4_6LayoutISD_NS5_IJSC_NSA_ILi0EEESS_EEEEENS5_IJNS4_10UnderscoreESV_SV_EEEEENS4_13SM90_TMA_LOADENS4_14ComposedLayoutINS4_7SwizzleILi1ELi4ELi3EEENS4_18smem_ptr_flag_bitsILi8EEENSR_INS5_IJNSA_ILi8EEESI_EEENS5_IJSI_SC_EEEEEEEvNS4_8identityENS4_23SM90_TMA_LOAD_MULTICASTES18_vS19_EENS_8epilogue10collective6detail29Sm90TmaWarpSpecializedAdapterINS1D_15DefaultEpilogueIaSK_SK_NS1C_6thread17LinearCombinationIaLi1EiiLNS1H_9ScaleType4KindE0ELNS_15FloatRoundStyleE2EaEENS1_15EpilogueDefaultEEEEEvvEEEEvNT_6ParamsE)
        /*058c*/ 	.short	0x0210
        /*058e*/ 	.short	0x0470


	//----- nvinfo : EIATTR_SW_WAR
	.align		4
.L_43:
        /*0590*/ 	.byte	0x04, 0x36
        /*0592*/ 	.short	(.L_45 - .L_44)
.L_44:
        /*0594*/ 	.word	0x00000008
.L_45:


//--------------------- .nv.callgraph             --------------------------
	.section	.nv.callgraph,"",@"SHT_CUDA_CALLGRAPH"
	.align	4
	.sectionentsize	8
	.align		4
        /*0000*/ 	.word	0x00000000
	.align		4
        /*0004*/ 	.word	0xffffffff
	.align		4
        /*0008*/ 	.word	index@(_ZN7cutlass13device_kernelINS_4gemm6kernel13GemmUniversalIN4cute5tupleIJiiiiEEENS1_10collective13CollectiveMmaINS1_34MainloopSm90TmaGmmaWarpSpecializedILi16ENS5_IJNS4_1CILi2EEENSA_ILi1EEESC_EEENS1_35KernelTmaWarpSpecializedCooperativeEEENS5_IJNSA_ILi256EEENSA_ILi176EEENSA_ILi32EEEEEEaNS5_IJlSC_lEEEaSK_NS4_8TiledMMAINS4_8MMA_AtomIJNS4_4SM904GMMA26MMA_64x16x32_S32S8S8_SS_TNEEEENS4_6LayoutISD_NS5_IJSC_NSA_ILi0EEESS_EEEEENS5_IJNS4_10UnderscoreESV_SV_EEEEENS4_13SM90_TMA_LOADENS4_14ComposedLayoutINS4_7SwizzleILi1ELi4ELi3EEENS4_18smem_ptr_flag_bitsILi8EEENSR_INS5_IJNSA_ILi8EEESI_EEENS5_IJSI_SC_EEEEEEEvNS4_8identityENS4_23SM90_TMA_LOAD_MULTICASTES18_vS19_EENS_8epilogue10collective6detail29Sm90TmaWarpSpecializedAdapterINS1D_15DefaultEpilogueIaSK_SK_NS1C_6thread17LinearCombinationIaLi1EiiLNS1H_9ScaleType4KindE0ELNS_15FloatRoundStyleE2EaEENS1_15EpilogueDefaultEEEEEvvEEEEvNT_6ParamsE)
	.align		4
        /*000c*/ 	.word	index@(__assertfail)
	.align		4
        /*0010*/ 	.word	0x00000000
	.align		4
        /*0014*/ 	.word	0xfffffffe
	.align		4
        /*0018*/ 	.word	0x00000000
	.align		4
        /*001c*/ 	.word	0xfffffffd
	.align		4
        /*0020*/ 	.word	0x00000000
	.align		4
        /*0024*/ 	.word	0xfffffffc


//--------------------- .nv.constant4             --------------------------
	.section	.nv.constant4,"a",@progbits
	.align	8
	.align		8
.nv.constant4:
        /*0000*/ 	.dword	__assertfail
	.align		8
        /*0008*/ 	.dword	__unnamed_1
	.align		8
        /*0010*/ 	.dword	_ZN39_INTERNAL_dae2e57a_4_k_cu_f81cb1f5_85204cuda3std3__45__cpo5beginE
	.align		8
        /*0018*/ 	.dword	_ZN39_INTERNAL_dae2e57a_4_k_cu_f81cb1f5_85204cuda3std3__45__cpo3endE
	.align		8
        /*0020*/ 	.dword	_ZN39_INTERNAL_dae2e57a_4_k_cu_f81cb1f5_85204cuda3std3__45__cpo6cbeginE
	.align		8
        /*0028*/ 	.dword	_ZN39_INTERNAL_dae2e57a_4_k_cu_f81cb1f5_85204cuda3std3__45__cpo4cendE
	.align		8
        /*0030*/ 	.dword	_ZN39_INTERNAL_dae2e57a_4_k_cu_f81cb1f5_85204cuda3std3__441_GLOBAL__N__dae2e57a_4_k_cu_f81cb1f5_85206ignoreE
	.align		8
        /*0038*/ 	.dword	_ZN39_INTERNAL_dae2e57a_4_k_cu_f81cb1f5_85204cuda3std3__419piecewise_constructE
	.align		8
        /*0040*/ 	.dword	_ZN39_INTERNAL_dae2e57a_4_k_cu_f81cb1f5_85204cuda3std3__48in_placeE
	.align		8
        /*0048*/ 	.dword	_ZN39_INTERNAL_dae2e57a_4_k_cu_f81cb1f5_85204cuda3std6ranges3__45__cpo4swapE
	.align		8
        /*0050*/ 	.dword	_ZN39_INTERNAL_dae2e57a_4_k_cu_f81cb1f5_85204cuda3std6ranges3__45__cpo9iter_moveE
	.align		8
        /*0058*/ 	.dword	_ZN39_INTERNAL_dae2e57a_4_k_cu_f81cb1f5_85204cute7productE
	.align		8
        /*0060*/ 	.dword	_ZN39_INTERNAL_dae2e57a_4_k_cu_f81cb1f5_85204cute1_E
	.align		8
        /*0068*/ 	.dword	$str$22
	.align		8
        /*0070*/ 	.dword	$str$23


//--------------------- .text._ZN7cutlass13device_kernelINS_4gemm6kernel13GemmUniversalIN4cute5tupleIJiiiiEEENS1_10collective13CollectiveMmaINS1_34MainloopSm90TmaGmmaWarpSpecializedILi16ENS5_IJNS4_1CILi2EEENSA_ILi1EEESC_EEENS1_35KernelTmaWarpSpecializedCooperativeEEENS5_IJNSA_ILi256EEENSA_ILi176EEENSA_ILi32EEEEEEaNS5_IJlSC_lEEEaSK_NS4_8TiledMMAINS4_8MMA_AtomIJNS4_4SM904GMMA26MMA_64x16x32_S32S8S8_SS_TNEEEENS4_6LayoutISD_NS5_IJSC_NSA_ILi0EEESS_EEEEENS5_IJNS4_10UnderscoreESV_SV_EEEEENS4_13SM90_TMA_LOADENS4_14ComposedLayoutINS4_7SwizzleILi1ELi4ELi3EEENS4_18smem_ptr_flag_bitsILi8EEENSR_INS5_IJNSA_ILi8EEESI_EEENS5_IJSI_SC_EEEEEEEvNS4_8identityENS4_23SM90_TMA_LOAD_MULTICASTES18_vS19_EENS_8epilogue10collective6detail29Sm90TmaWarpSpecializedAdapterINS1D_15DefaultEpilogueIaSK_SK_NS1C_6thread17LinearCombinationIaLi1EiiLNS1H_9ScaleType4KindE0ELNS_15FloatRoundStyleE2EaEENS1_15EpilogueDefaultEEEEEvvEEEEvNT_6ParamsE --------------------------
	.section	.text._ZN7cutlass13device_kernelINS_4gemm6kernel13GemmUniversalIN4cute5tupleIJiiiiEEENS1_10collective13CollectiveMmaINS1_34MainloopSm90TmaGmmaWarpSpecializedILi16ENS5_IJNS4_1CILi2EEENSA_ILi1EEESC_EEENS1_35KernelTmaWarpSpecializedCooperativeEEENS5_IJNSA_ILi256EEENSA_ILi176EEENSA_ILi32EEEEEEaNS5_IJlSC_lEEEaSK_NS4_8TiledMMAINS4_8MMA_AtomIJNS4_4SM904GMMA26MMA_64x16x32_S32S8S8_SS_TNEEEENS4_6LayoutISD_NS5_IJSC_NSA_ILi0EEESS_EEEEENS5_IJNS4_10UnderscoreESV_SV_EEEEENS4_13SM90_TMA_LOADENS4_14ComposedLayoutINS4_7SwizzleILi1ELi4ELi3EEENS4_18smem_ptr_flag_bitsILi8EEENSR_INS5_IJNSA_ILi8EEESI_EEENS5_IJSI_SC_EEEEEEEvNS4_8identityENS4_23SM90_TMA_LOAD_MULTICASTES18_vS19_EENS_8epilogue10collective6detail29Sm90TmaWarpSpecializedAdapterINS1D_15DefaultEpilogueIaSK_SK_NS1C_6thread17LinearCombinationIaLi1EiiLNS1H_9ScaleType4KindE0ELNS_15FloatRoundStyleE2EaEENS1_15EpilogueDefaultEEEEEvvEEEEvNT_6ParamsE,"ax",@progbits
	.align	128
.text._ZN7cutlass13device_kernelINS_4gemm6kernel13GemmUniversalIN4cute5tupleIJiiiiEEENS1_10collective13CollectiveMmaINS1_34MainloopSm90TmaGmmaWarpSpecializedILi16ENS5_IJNS4_1CILi2EEENSA_ILi1EEESC_EEENS1_35KernelTmaWarpSpecializedCooperativeEEENS5_IJNSA_ILi256EEENSA_ILi176EEENSA_ILi32EEEEEEaNS5_IJlSC_lEEEaSK_NS4_8TiledMMAINS4_8MMA_AtomIJNS4_4SM904GMMA26MMA_64x16x32_S32S8S8_SS_TNEEEENS4_6LayoutISD_NS5_IJSC_NSA_ILi0EEESS_EEEEENS5_IJNS4_10UnderscoreESV_SV_EEEEENS4_13SM90_TMA_LOADENS4_14ComposedLayoutINS4_7SwizzleILi1ELi4ELi3EEENS4_18smem_ptr_flag_bitsILi8EEENSR_INS5_IJNSA_ILi8EEESI_EEENS5_IJSI_SC_EEEEEEEvNS4_8identityENS4_23SM90_TMA_LOAD_MULTICASTES18_vS19_EENS_8epilogue10collective6detail29Sm90TmaWarpSpecializedAdapterINS1D_15DefaultEpilogueIaSK_SK_NS1C_6thread17LinearCombinationIaLi1EiiLNS1H_9ScaleType4KindE0ELNS_15FloatRoundStyleE2EaEENS1_15EpilogueDefaultEEEEEvvEEEEvNT_6ParamsE:
        .type           _ZN7cutlass13device_kernelINS_4gemm6kernel13GemmUniversalIN4cute5tupleIJiiiiEEENS1_10collective13CollectiveMmaINS1_34MainloopSm90TmaGmmaWarpSpecializedILi16ENS5_IJNS4_1CILi2EEENSA_ILi1EEESC_EEENS1_35KernelTmaWarpSpecializedCooperativeEEENS5_IJNSA_ILi256EEENSA_ILi176EEENSA_ILi32EEEEEEaNS5_IJlSC_lEEEaSK_NS4_8TiledMMAINS4_8MMA_AtomIJNS4_4SM904GMMA26MMA_64x16x32_S32S8S8_SS_TNEEEENS4_6LayoutISD_NS5_IJSC_NSA_ILi0EEESS_EEEEENS5_IJNS4_10UnderscoreESV_SV_EEEEENS4_13SM90_TMA_LOADENS4_14ComposedLayoutINS4_7SwizzleILi1ELi4ELi3EEENS4_18smem_ptr_flag_bitsILi8EEENSR_INS5_IJNSA_ILi8EEESI_EEENS5_IJSI_SC_EEEEEEEvNS4_8identityENS4_23SM90_TMA_LOAD_MULTICASTES18_vS19_EENS_8epilogue10collective6detail29Sm90TmaWarpSpecializedAdapterINS1D_15DefaultEpilogueIaSK_SK_NS1C_6thread17LinearCombinationIaLi1EiiLNS1H_9ScaleType4KindE0ELNS_15FloatRoundStyleE2EaEENS1_15EpilogueDefaultEEEEEvvEEEEvNT_6ParamsE,@function
        .size           _ZN7cutlass13device_kernelINS_4gemm6kernel13GemmUniversalIN4cute5tupleIJiiiiEEENS1_10collective13CollectiveMmaINS1_34MainloopSm90TmaGmmaWarpSpecializedILi16ENS5_IJNS4_1CILi2EEENSA_ILi1EEESC_EEENS1_35KernelTmaWarpSpecializedCooperativeEEENS5_IJNSA_ILi256EEENSA_ILi176EEENSA_ILi32EEEEEEaNS5_IJlSC_lEEEaSK_NS4_8TiledMMAINS4_8MMA_AtomIJNS4_4SM904GMMA26MMA_64x16x32_S32S8S8_SS_TNEEEENS4_6LayoutISD_NS5_IJSC_NSA_ILi0EEESS_EEEEENS5_IJNS4_10UnderscoreESV_SV_EEEEENS4_13SM90_TMA_LOADENS4_14ComposedLayoutINS4_7SwizzleILi1ELi4ELi3EEENS4_18smem_ptr_flag_bitsILi8EEENSR_INS5_IJNSA_ILi8EEESI_EEENS5_IJSI_SC_EEEEEEEvNS4_8identityENS4_23SM90_TMA_LOAD_MULTICASTES18_vS19_EENS_8epilogue10collective6detail29Sm90TmaWarpSpecializedAdapterINS1D_15DefaultEpilogueIaSK_SK_NS1C_6thread17LinearCombinationIaLi1EiiLNS1H_9ScaleType4KindE0ELNS_15FloatRoundStyleE2EaEENS1_15EpilogueDefaultEEEEEvvEEEEvNT_6ParamsE,(.L_x_452 - _ZN7cutlass13device_kernelINS_4gemm6kernel13GemmUniversalIN4cute5tupleIJiiiiEEENS1_10collective13CollectiveMmaINS1_34MainloopSm90TmaGmmaWarpSpecializedILi16ENS5_IJNS4_1CILi2EEENSA_ILi1EEESC_EEENS1_35KernelTmaWarpSpecializedCooperativeEEENS5_IJNSA_ILi256EEENSA_ILi176EEENSA_ILi32EEEEEEaNS5_IJlSC_lEEEaSK_NS4_8TiledMMAINS4_8MMA_AtomIJNS4_4SM904GMMA26MMA_64x16x32_S32S8S8_SS_TNEEEENS4_6LayoutISD_NS5_IJSC_NSA_ILi0EEESS_EEEEENS5_IJNS4_10UnderscoreESV_SV_EEEEENS4_13SM90_TMA_LOADENS4_14ComposedLayoutINS4_7SwizzleILi1ELi4ELi3EEENS4_18smem_ptr_flag_bitsILi8EEENSR_INS5_IJNSA_ILi8EEESI_EEENS5_IJSI_SC_EEEEEEEvNS4_8identityENS4_23SM90_TMA_LOAD_MULTICASTES18_vS19_EENS_8epilogue10collective6detail29Sm90TmaWarpSpecializedAdapterINS1D_15DefaultEpilogueIaSK_SK_NS1C_6thread17LinearCombinationIaLi1EiiLNS1H_9ScaleType4KindE0ELNS_15FloatRoundStyleE2EaEENS1_15EpilogueDefaultEEEEEvvEEEEvNT_6ParamsE)
        .other          _ZN7cutlass13device_kernelINS_4gemm6kernel13GemmUniversalIN4cute5tupleIJiiiiEEENS1_10collective13CollectiveMmaINS1_34MainloopSm90TmaGmmaWarpSpecializedILi16ENS5_IJNS4_1CILi2EEENSA_ILi1EEESC_EEENS1_35KernelTmaWarpSpecializedCooperativeEEENS5_IJNSA_ILi256EEENSA_ILi176EEENSA_ILi32EEEEEEaNS5_IJlSC_lEEEaSK_NS4_8TiledMMAINS4_8MMA_AtomIJNS4_4SM904GMMA26MMA_64x16x32_S32S8S8_SS_TNEEEENS4_6LayoutISD_NS5_IJSC_NSA_ILi0EEESS_EEEEENS5_IJNS4_10UnderscoreESV_SV_EEEEENS4_13SM90_TMA_LOADENS4_14ComposedLayoutINS4_7SwizzleILi1ELi4ELi3EEENS4_18smem_ptr_flag_bitsILi8EEENSR_INS5_IJNSA_ILi8EEESI_EEENS5_IJSI_SC_EEEEEEEvNS4_8identityENS4_23SM90_TMA_LOAD_MULTICASTES18_vS19_EENS_8epilogue10collective6detail29Sm90TmaWarpSpecializedAdapterINS1D_15DefaultEpilogueIaSK_SK_NS1C_6thread17LinearCombinationIaLi1EiiLNS1H_9ScaleType4KindE0ELNS_15FloatRoundStyleE2EaEENS1_15EpilogueDefaultEEEEEvvEEEEvNT_6ParamsE,@"STO_CUDA_ENTRY STV_DEFAULT"
_ZN7cutlass13device_kernelINS_4gemm6kernel13GemmUniversalIN4cute5tupleIJiiiiEEENS1_10collective13CollectiveMmaINS1_34MainloopSm90TmaGmmaWarpSpecializedILi16ENS5_IJNS4_1CILi2EEENSA_ILi1EEESC_EEENS1_35KernelTmaWarpSpecializedCooperativeEEENS5_IJNSA_ILi256EEENSA_ILi176EEENSA_ILi32EEEEEEaNS5_IJlSC_lEEEaSK_NS4_8TiledMMAINS4_8MMA_AtomIJNS4_4SM904GMMA26MMA_64x16x32_S32S8S8_SS_TNEEEENS4_6LayoutISD_NS5_IJSC_NSA_ILi0EEESS_EEEEENS5_IJNS4_10UnderscoreESV_SV_EEEEENS4_13SM90_TMA_LOADENS4_14ComposedLayoutINS4_7SwizzleILi1ELi4ELi3EEENS4_18smem_ptr_flag_bitsILi8EEENSR_INS5_IJNSA_ILi8EEESI_EEENS5_IJSI_SC_EEEEEEEvNS4_8identityENS4_23SM90_TMA_LOAD_MULTICASTES18_vS19_EENS_8epilogue10collective6detail29Sm90TmaWarpSpecializedAdapterINS1D_15DefaultEpilogueIaSK_SK_NS1C_6thread17LinearCombinationIaLi1EiiLNS1H_9ScaleType4KindE0ELNS_15FloatRoundStyleE2EaEENS1_15EpilogueDefaultEEEEEvvEEEEvNT_6ParamsE:
[----:B------:R-:W0:Y:S01]  /*0000*/  LDC R1, c[0x0][0x28] ;  /* 0x00000a00ff017b82 */ /* 0x000e220000000800 */
[----:B------:R-:W1:Y:S01]  /*0010*/  S2R R2, SR_TID.X ;  /* 0x0000000000027919 */ /* 0x000e620000002100 */
[----:B------:R-:W-:Y:S01]  /*0020*/  ELECT P0, URZ, PT ;  /* 0x00000000003f782f */ /* 0x000fe20003800000 */
[----:B------:R-:W-:Y:S01]  /*0030*/  BSSY B0, `(.L_x_0) ;  /* 0x0000015000007945 */ /* 0x000fe20003800000 */
[--C-:B-1----:R-:W-:Y:S02]  /*0040*/  SHF.R.U32.HI R0, RZ, 0x5, R2.reuse ;  /* 0x00000005ff007819 */ /* 0x102fe40000011602 */
[----:B------:R-:W-:-:S03]  /*0050*/  SHF.R.U32.HI R3, RZ, 0x7, R2 ;  /* 0x00000007ff037819 */ /* 0x000fc60000011602 */
[----:B------:R-:W1:Y:S04]  /*0060*/  SHFL.IDX PT, R4, R0, RZ, 0x1f ;  /* 0x00001fff00047589 */ /* 0x000e6800000e0000 */
[----:B------:R-:W2:Y:S01]  /*0070*/  SHFL.IDX PT, R3, R3, RZ, 0x1f ;  /* 0x00001fff03037589 */ /* 0x000ea200000e0000 */
[----:B-1----:R-:W-:Y:S02]  /*0080*/  R2UR UR9, R4 ;  /* 0x00000000040972ca */ /* 0x002fe400000e0000 */
[----:B--2---:R-:W-:-:S11]  /*0090*/  R2UR UR5, R3 ;  /* 0x00000000030572ca */ /* 0x004fd600000e0000 */
[----:B------:R-:W-:Y:S02]  /*00a0*/  USHF.R.S32.HI UR4, URZ, 0x1f, UR9 ;  /* 0x0000001f3f047899 */ /* 0x000fe40008011409 */
[----:B------:R-:W-:Y:S02]  /*00b0*/  ISETP.NE.OR P0, PT, RZ, UR9, !P0 ;  /* 0x00000009ff007c0c */ /* 0x000fe4000c705670 */
[----:B------:R-:W-:-:S04]  /*00c0*/  ULEA.HI UR4, UR4, UR9, URZ, 0x2 ;  /* 0x0000000904047291 */ /* 0x000fc8000f8f103f */
[----:B------:R-:W-:-:S04]  /*00d0*/  ULOP3.LUT UR4, UR4, 0xfffffffc, URZ, 0xc0, !UPT ;  /* 0xfffffffc04047892 */ /* 0x000fc8000f8ec03f */
[----:B------:R-:W-:-:S03]  /*00e0*/  UIADD3 UR9, UR9, -UR4, URZ ;  /* 0x8000000409097290 */ /* 0x000fc6000fffe03f */
[----:B0-----:R-:W-:Y:S09]  /*00f0*/  @P0 BRA `(.L_x_1) ;  /* 0x0000000000200947 */ /* 0x001ff20003800000 */
[----:B------:R-:W-:Y:S02]  /*0100*/  ULDC.64 UR6, c[0x0][0x198] ;  /* 0x0000660000067ab9 */ /* 0x000fe40000000a00 */
[----:B------:R-:W-:Y:S02]  /*0110*/  UIADD3 UR10, UP0, UR6, 0xf0, URZ ;  /* 0x000000f0060a7890 */ /* 0x000fe4000ff1e03f */
[----:B------:R-:W-:Y:S02]  /*0120*/  UIADD3 UR6, UP1, UR6, 0x1f0, URZ ;  /* 0x000001f006067890 */ /* 0x000fe4000ff3e03f */
[----:B------:R-:W-:Y:S02]  /*0130*/  UIADD3.X UR11, URZ, UR7, URZ, UP0, !UPT ;  /* 0x000000073f0b7290 */ /* 0x000fe400087fe43f */
[----:B------:R-:W-:-:S07]  /*0140*/  UIADD3.X UR7, URZ, UR7, URZ, UP1, !UPT ;  /* 0x000000073f077290 */ /* 0x000fce0008ffe43f */
[----:B------:R0:W-:Y:S02]  /*0150*/  UTMACCTL.PF [UR10] ;  /* 0x000000000a0079b9 */ /* 0x0001e40008040000 */
[----:B------:R0:W-:Y:S02]  /*0160*/  UTMACCTL.PF [UR6] ;  /* 0x00000000060079b9 */ /* 0x0001e40008040000 */
[----:B0-----:R-:W-:Y:S01]  /*0170*/  NOP ;  /* 0x0000000000007918 */ /* 0x001fe20000000000 */
.L_x_1:
[----:B------:R-:W-:Y:S05]  /*0180*/  BSYNC B0 ;  /* 0x0000000000007941 */ /* 0x000fea0003800000 */
.L_x_0:
[----:B------:R-:W0:Y:S01]  /*0190*/  SHFL.IDX PT, R3, R0, RZ, 0x1f ;  /* 0x00001fff00037589 */ /* 0x000e2200000e0000 */
[----:B------:R-:W-:Y:S01]  /*01a0*/  UISETP.NE.AND UP0, UPT, UR9, 0x3, UPT ;  /* 0x000000030900788c */ /* 0x000fe2000bf05270 */
[----:B------:R-:W-:Y:S01]  /*01b0*/  ISETP.NE.AND P1, PT, RZ, UR5, PT ;  /* 0x00000005ff007c0c */ /* 0x000fe2000bf25270 */
[----:B------:R-:W-:Y:S02]  /*01c0*/  UIADD3 UR16, UR5, -0x1, URZ ;  /* 0xffffffff05107890 */ /* 0x000fe4000fffe03f */
[----:B------:R-:W-:Y:S02]  /*01d0*/  UISETP.EQ.OR UP0, UPT, UR9, URZ, !UP0 ;  /* 0x0000003f0900728c */ /* 0x000fe4000c702670 */
[----:B------:R-:W-:Y:S02]  /*01e0*/  UISETP.GE.U32.AND UP1, UPT, UR16, 0x2, UPT ;  /* 0x000000021000788c */ /* 0x000fe4000bf26070 */
[----:B------:R-:W-:-:S04]  /*01f0*/  UISETP.EQ.AND UP0, UPT, UR5, URZ, UP0 ;  /* 0x0000003f0500728c */ /* 0x000fc80008702270 */
[----:B------:R-:W-:-:S04]  /*0200*/  USEL UR39, URZ, 0x1, !UP0 ;  /* 0x000000013f277887 */ /* 0x000fc8000c000000 */
[----:B------:R-:W-:Y:S01]  /*0210*/  USEL UR39, UR39, 0x2, UP1 ;  /* 0x0000000227277887 */ /* 0x000fe20008800000 */
[----:B0-----:R-:W-:-:S13]  /*0220*/  ISETP.NE.AND P0, PT, R3, RZ, PT ;  /* 0x000000ff0300720c */ /* 0x001fda0003f05270 */
[----:B------:R-:W-:Y:S05]  /*0230*/  @P0 BRA `(.L_x_2) ;  /* 0x0000000000c40947 */ /* 0x000fea0003800000 */
[----:B------:R-:W-:Y:S01]  /*0240*/  ELECT P0, URZ, PT ;  /* 0x00000000003f782f */ /* 0x000fe20003800000 */
[----:B------:R-:W-:-:S12]  /*0250*/  BSSY B0, `(.L_x_2) ;  /* 0x000002f000007945 */ /* 0x000fd80003800000 */
[----:B------:R-:W-:Y:S05]  /*0260*/  @!P0 BRA `(.L_x_3) ;  /* 0x0000000000b48947 */ /* 0x000fea0003800000 */
[----:B------:R-:W0:Y:S01]  /*0270*/  S2UR UR8, SR_CgaCtaId ;  /* 0x00000000000879c3 */ /* 0x000e220000008800 */
[----:B------:R-:W-:Y:S01]  /*0280*/  UMOV UR4, 0x400 ;  /* 0x0000040000047882 */ /* 0x000fe20000000000 */
[----:B------:R-:W-:Y:S01]  /*0290*/  UMOV UR5, 0x1 ;  /* 0x0000000100057882 */ /* 0x000fe20000000000 */
[----:B------:R-:W-:Y:S02]  /*02a0*/  UMOV UR6, 0x4 ;  /* 0x0000000400067882 */ /* 0x000fe40000000000 */
[----:B------:R-:W-:-:S04]  /*02b0*/  UIADD3 UR6, -UR6, 0x100000, URZ ;  /* 0x0010000006067890 */ /* 0x000fc8000fffe13f */
[----:B------:R-:W-:Y:S02]  /*02c0*/  USHF.L.U32 UR7, UR6, 0xb, URZ ;  /* 0x0000000b06077899 */ /* 0x000fe4000800063f */
[----:B------:R-:W-:Y:S02]  /*02d0*/  USHF.L.U32 UR6, UR6, 0x1, URZ ;  /* 0x0000000106067899 */ /* 0x000fe4000800063f */
[----:B0-----:R-:W-:Y:S02]  /*02e0*/  ULEA UR8, UR8, UR4, 0x18 ;  /* 0x0000000408087291 */ /* 0x001fe4000f8ec03f */
[----:B------:R-:W-:-:S04]  /*02f0*/  UIADD3 UR4, -UR5, 0x100000, URZ ;  /* 0x0010000005047890 */ /* 0x000fc8000fffe13f */
[----:B------:R-:W-:Y:S02]  /*0300*/  USHF.L.U32 UR5, UR4, 0xb, URZ ;  /* 0x0000000b04057899 */ /* 0x000fe4000800063f */
[----:B------:R-:W-:Y:S01]  /*0310*/  USHF.L.U32 UR4, UR4, 0x1, URZ ;  /* 0x0000000104047899 */ /* 0x000fe2000800063f */
[----:B------:R-:W0:Y:S11]  /*0320*/  FENCE.VIEW.ASYNC.S ;  /* 0x00000000000073c6 */ /* 0x000e360000000000 */
[----:B0-----:R0:W1:Y:S01]  /*0330*/  SYNCS.EXCH.64 URZ, [UR8], UR4 ;  /* 0x00000004083f75b2 */ /* 0x0010620008000100 */
[----:B------:R0:W2:Y:S01]  /*0340*/  SYNCS.EXCH.64 URZ, [UR8+0x80], UR6 ;  /* 0x00008006083f75b2 */ /* 0x0000a20008000100 */
[----:B------:R0:W3:Y:S01]  /*0350*/  SYNCS.EXCH.64 URZ, [UR8+0x8], UR4 ;  /* 0x00000804083f75b2 */ /* 0x0000e20008000100 */
[----:B------:R0:W4:Y:S01]  /*0360*/  SYNCS.EXCH.64 URZ, [UR8+0x88], UR6 ;  /* 0x00008806083f75b2 */ /* 0x0001220008000100 */
[----:B------:R0:W0:Y:S01]  /*0370*/  SYNCS.EXCH.64 URZ, [UR8+0x10], UR4 ;  /* 0x00001004083f75b2 */ /* 0x0000220008000100 */
        /* <DEDUP_REMOVED lines=27> */
[----:B-1234-:R-:W-:Y:S01]  /*0530*/  NOP ;  /* 0x0000000000007918 */ /* 0x01efe20000000000 */
.L_x_3:
[----:B0-----:R-:W-:Y:S05]  /*0540*/  BSYNC B0 ;  /* 0x0000000000007941 */ /* 0x001fea0003800000 */
.L_x_2:
[----:B------:R-:W0:Y:S01]  /*0550*/  S2UR UR13, SR_CTAID.X ;  /* 0x00000000000d79c3 */ /* 0x000e220000002500 */
[----:B------:R-:W-:Y:S01]  /*0560*/  SHF.R.S32.HI R5, RZ, 0x1f, R2 ;  /* 0x0000001fff057819 */ /* 0x000fe20000011402 */
[----:B------:R-:W1:Y:S01]  /*0570*/  SHFL.IDX PT, R6, R0, RZ, 0x1f ;  /* 0x00001fff00067589 */ /* 0x000e6200000e0000 */
[----:B------:R-:W-:Y:S01]  /*0580*/  ULDC UR4, c[0x0][0x150] ;  /* 0x0000540000047ab9 */ /* 0x000fe20000000800 */
[----:B------:R-:W-:Y:S02]  /*0590*/  ELECT P0, URZ, PT ;  /* 0x00000000003f782f */ /* 0x000fe40003800000 */
[----:B------:R-:W-:Y:S01]  /*05a0*/  LEA.HI R5, R5, R2, RZ, 0x7 ;  /* 0x0000000205057211 */ /* 0x000fe200078f38ff */
[----:B------:R-:W-:Y:S01]  /*05b0*/  ULDC UR5, c[0x0][0x154] ;  /* 0x0000550000057ab9 */ /* 0x000fe20000000800 */
[----:B------:R-:W-:Y:S01]  /*05c0*/  ULDC UR8, c[0x0][0x144] ;  /* 0x0000510000087ab9 */ /* 0x000fe20000000800 */
[----:B------:R-:W2:Y:S01]  /*05d0*/  S2UR UR10, SR_CTAID.Y ;  /* 0x00000000000a79c3 */ /* 0x000ea20000002600 */
[----:B------:R-:W-:Y:S01]  /*05e0*/  LOP3.LUT R5, R5, 0xffffff80, RZ, 0xc0, !PT ;  /* 0xffffff8005057812 */ /* 0x000fe200078ec0ff */
[----:B------:R-:W-:Y:S01]  /*05f0*/  NOP ;  /* 0x0000000000007918 */ /* 0x000fe20000000000 */
[----:B------:R-:W-:Y:S01]  /*0600*/  NOP ;  /* 0x0000000000007918 */ /* 0x000fe20000000000 */
[----:B------:R-:W-:Y:S01]  /*0610*/  ULDC UR11, c[0x0][0x148] ;  /* 0x00005200000b7ab9 */ /* 0x000fe20000000800 */
[----:B------:R-:W-:-:S02]  /*0620*/  IMAD.MOV.U32 R18, RZ, RZ, 0x1 ;  /* 0x00000001ff127424 */ /* 0x000fc400078e00ff */
[----:B------:R-:W-:-:S05]  /*0630*/  IMAD.IADD R5, R2, 0x1, -R5 ;  /* 0x0000000102057824 */ /* 0x000fca00078e0a05 */
[----:B------:R-:W-:Y:S02]  /*0640*/  SHF.R.S32.HI R4, RZ, 0x1f, R5 ;  /* 0x0000001fff047819 */ /* 0x000fe40000011405 */
[----:B0-----:R-:W-:Y:S02]  /*0650*/  I2FP.F32.U32 R7, UR13 ;  /* 0x0000000d00077c45 */ /* 0x001fe40008201000 */
[----:B------:R-:W-:Y:S02]  /*0660*/  LEA.HI R4, R4, R5, RZ, 0x3 ;  /* 0x0000000504047211 */ /* 0x000fe400078f18ff */
[----:B-1----:R-:W-:Y:S01]  /*0670*/  ISETP.NE.OR P0, PT, R6, RZ, !P0 ;  /* 0x000000ff0600720c */ /* 0x002fe20004705670 */
[----:B------:R-:W-:Y:S01]  /*0680*/  FMUL R8, R7, UR4 ;  /* 0x0000000407087c20 */ /* 0x000fe20008400000 */
[--C-:B------:R-:W-:Y:S02]  /*0690*/  SHF.R.S32.HI R0, RZ, 0x3, R4.reuse ;  /* 0x00000003ff007819 */ /* 0x100fe40000011404 */
[----:B------:R-:W-:-:S02]  /*06a0*/  SHF.R.S32.HI R7, RZ, 0x1f, R4 ;  /* 0x0000001fff077819 */ /* 0x000fc40000011404 */
[----:B------:R-:W-:Y:S01]  /*06b0*/  SHF.R.S32.HI R4, RZ, 0x1f, R3 ;  /* 0x0000001fff047819 */ /* 0x000fe20000011403 */
[----:B------:R-:W0:Y:S01]  /*06c0*/  F2I.U32.TRUNC.NTZ R8, R8 ;  /* 0x0000000800087305 */ /* 0x000e22000020f000 */
[----:B------:R-:W-:Y:S02]  /*06d0*/  LEA.HI R7, R7, R0, RZ, 0x2 ;  /* 0x0000000007077211 */ /* 0x000fe400078f10ff */
[----:B------:R-:W-:Y:S02]  /*06e0*/  LEA.HI R4, R4, R3, RZ, 0x2 ;  /* 0x0000000304047211 */ /* 0x000fe400078f10ff */
[----:B------:R-:W-:Y:S01]  /*06f0*/  LOP3.LUT R7, R7, 0xfffffffc, RZ, 0xc0, !PT ;  /* 0xfffffffc07077812 */ /* 0x000fe200078ec0ff */
[----:B------:R-:W-:Y:S01]  /*0700*/  VOTEU.ALL UP0, P0 ;  /* 0x00000000003f7886 */ /* 0x000fe20000000000 */
[----:B------:R-:W-:Y:S01]  /*0710*/  LOP3.LUT R4, R4, 0x3ffffffc, RZ, 0xc0, !PT ;  /* 0x3ffffffc04047812 */ /* 0x000fe200078ec0ff */
[----:B------:R-:W-:Y:S02]  /*0720*/  VOTEU.ALL UP1, P0 ;  /* 0x00000000003f7886 */ /* 0x000fe40000020000 */
[----:B------:R-:W-:Y:S01]  /*0730*/  IMAD.IADD R7, R0, 0x1, -R7 ;  /* 0x0000000100077824 */ /* 0x000fe200078e0a07 */
[----:B--2---:R-:W-:Y:S01]  /*0740*/  I2FP.F32.U32 R0, UR10 ;  /* 0x0000000a00007c45 */ /* 0x004fe20008201000 */
[----:B------:R-:W-:Y:S01]  /*0750*/  IMAD.IADD R4, R3, 0x1, -R4 ;  /* 0x0000000103047824 */ /* 0x000fe200078e0a04 */
[----:B------:R-:W1:Y:S01]  /*0760*/  @!UP0 S2UR UR7, SR_CgaCtaId ;  /* 0x00000000000789c3 */ /* 0x000e620000008800 */
[----:B------:R-:W-:Y:S01]  /*0770*/  @!UP0 UMOV UR6, 0x400 ;  /* 0x0000040000068882 */ /* 0x000fe20000000000 */
[----:B0-----:R-:W-:Y:S01]  /*0780*/  R2UR UR4, R8 ;  /* 0x00000000080472ca */ /* 0x001fe200000e0000 */
[----:B------:R-:W-:-:S02]  /*0790*/  IMAD R4, R4, 0x4, R7 ;  /* 0x0000000404047824 */ /* 0x000fc400078e0207 */
[----:B------:R-:W-:Y:S02]  /*07a0*/  FMUL R6, R0, UR5 ;  /* 0x0000000500067c20 */ /* 0x000fe40008400000 */
[C---:B------:R-:W-:Y:S01]  /*07b0*/  IMAD.SHL.U32 R19, R4.reuse, 0x4, RZ ;  /* 0x0000000404137824 */ /* 0x040fe200078e00ff */
[----:B------:R-:W-:-:S03]  /*07c0*/  LEA.HI R0, R4, R4, RZ, 0x1 ;  /* 0x0000000404007211 */ /* 0x000fc600078f08ff */
[----:B------:R-:W0:Y:S01]  /*07d0*/  F2I.U32.TRUNC.NTZ R6, R6 ;  /* 0x0000000600067305 */ /* 0x000e22000020f000 */
[----:B------:R-:W-:Y:S02]  /*07e0*/  LOP3.LUT R3, R0, 0xfffffffe, RZ, 0xc0, !PT ;  /* 0xfffffffe00037812 */ /* 0x000fe400078ec0ff */
[C---:B------:R-:W-:Y:S01]  /*07f0*/  LOP3.LUT R19, R4.reuse, 0xc, R19, 0x78, !PT ;  /* 0x0000000c04137812 */ /* 0x040fe200078e7813 */
[----:B------:R-:W-:Y:S02]  /*0800*/  UIADD3 UR4, -UR4, URZ, URZ ;  /* 0x0000003f04047290 */ /* 0x000fe4000fffe13f */
[----:B------:R-:W-:Y:S02]  /*0810*/  IMAD.IADD R3, R4, 0x1, -R3 ;  /* 0x0000000104037824 */ /* 0x000fe400078e0a03 */
[----:B------:R-:W-:-:S03]  /*0820*/  UIMAD UR8, UR8, UR4, UR13 ;  /* 0x00000004080872a4 */ /* 0x000fc6000f8e020d */
[----:B------:R-:W-:Y:S02]  /*0830*/  UMOV UR4, 0x20 ;  /* 0x0000002000047882 */ /* 0x000fe40000000000 */
[----:B------:R-:W-:-:S04]  /*0840*/  @!UP0 UIADD3 UR4, -UR4, 0x100000, URZ ;  /* 0x0010000004048890 */ /* 0x000fc8000fffe13f */
[----:B------:R-:W-:Y:S02]  /*0850*/  @!UP0 USHF.L.U32 UR5, UR4, 0xb, URZ ;  /* 0x0000000b04058899 */ /* 0x000fe4000800063f */
[----:B------:R-:W-:Y:S01]  /*0860*/  @!UP0 USHF.L.U32 UR4, UR4, 0x1, URZ ;  /* 0x0000000104048899 */ /* 0x000fe2000800063f */
[----:B------:R-:W-:Y:S01]  /*0870*/  ISETP.NE.AND P3, PT, R3, UR8, PT ;  /* 0x0000000803007c0c */ /* 0x000fe2000bf65270 */
[----:B-1----:R-:W-:Y:S01]  /*0880*/  @!UP0 ULEA UR6, UR7, UR6, 0x18 ;  /* 0x0000000607068291 */ /* 0x002fe2000f8ec03f */
[----:B------:R-:W1:Y:S01]  /*0890*/  LDC R3, c[0x0][0x140] ;  /* 0x00005000ff037b82 */ /* 0x000e620000000800 */
[----:B0-----:R-:W-:Y:S01]  /*08a0*/  R2UR UR12, R6 ;  /* 0x00000000060c72ca */ /* 0x001fe200000e0000 */
[----:B------:R-:W-:Y:S01]  /*08b0*/  VOTEU.ALL UP0, P0 ;  /* 0x00000000003f7886 */ /* 0x000fe20000000000 */
[----:B------:R-:W-:-:S04]  /*08c0*/  LOP3.LUT P0, RZ, R5, 0x7, RZ, 0xc0, !PT ;  /* 0x0000000705ff7812 */ /* 0x000fc8000780c0ff */
[C---:B------:R-:W-:Y:S01]  /*08d0*/  ISETP.LT.U32.AND P0, PT, R19.reuse, 0x2, !P0 ;  /* 0x000000021300780c */ /* 0x040fe20004701070 */
[----:B------:R-:W0:Y:S03]  /*08e0*/  FENCE.VIEW.ASYNC.S ;  /* 0x00000000000073c6 */ /* 0x000e260000000000 */
[----:B0-----:R-:W0:Y:S01]  /*08f0*/  @!UP0 SYNCS.EXCH.64 URZ, [UR6+0x110], UR4 ;  /* 0x00011004063f85b2 */ /* 0x001e220008000100 */
[----:B------:R-:W-:Y:S02]  /*0900*/  @P3 LEA.HI R0, R19, R19, RZ, 0x1 ;  /* 0x0000001313003211 */ /* 0x000fe400078f08ff */
[----:B------:R-:W-:Y:S02]  /*0910*/  UIADD3 UR12, -UR12, URZ, URZ ;  /* 0x0000003f0c0c7290 */ /* 0x000fe4000fffe13f */
[----:B------:R-:W-:Y:S02]  /*0920*/  @P3 SHF.R.S32.HI R0, RZ, 0x1, R0 ;  /* 0x00000001ff003819 */ /* 0x000fe40000011400 */
[----:B-1----:R-:W-:-:S02]  /*0930*/  ISETP.EQ.U32.AND P2, PT, R3, 0x1, PT ;  /* 0x000000010300780c */ /* 0x002fc40003f42070 */
[----:B------:R-:W-:Y:S01]  /*0940*/  SEL R3, RZ, 0x1, !P0 ;  /* 0x00000001ff037807 */ /* 0x000fe20004000000 */
[----:B------:R1:W2:Y:S01]  /*0950*/  @!UP1 SYNCS.EXCH.64 URZ, [UR6+0x118], UR4 ;  /* 0x00011804063f95b2 */ /* 0x0002a20008000100 */
[----:B------:R-:W-:Y:S01]  /*0960*/  NOP ;  /* 0x0000000000007918 */ /* 0x000fe20000000000 */
[----:B-1----:R-:W-:-:S06]  /*0970*/  UIMAD UR4, UR11, UR12, UR10 ;  /* 0x0000000c0b0472a4 */ /* 0x002fcc000f8e020a */
[----:B------:R-:W-:-:S04]  /*0980*/  @P3 ISETP.NE.AND P4, PT, R0, UR4, PT ;  /* 0x0000000400003c0c */ /* 0x000fc8000bf85270 */
[----:B------:R-:W-:-:S04]  /*0990*/  @P3 SEL R18, RZ, 0x1, P4 ;  /* 0x00000001ff123807 */ /* 0x000fc80002000000 */
[----:B------:R-:W-:Y:S01]  /*09a0*/  LOP3.LUT R18, R18, R3, RZ, 0xc0, !PT ;  /* 0x0000000312127212 */ /* 0x000fe200078ec0ff */
[----:B0-----:R-:W-:Y:S06]  /*09b0*/  @!P2 BRA `(.L_x_4) ;  /* 0x000000000008a947 */ /* 0x001fec0003800000 */
[----:B--2---:R-:W-:Y:S01]  /*09c0*/  UCGABAR_ARV ;  /* 0x00000000000079c7 */ /* 0x004fe20008000000 */
[----:B------:R-:W-:Y:S05]  /*09d0*/  BRA `(.L_x_5) ;  /* 0x0000000000047947 */ /* 0x000fea0003800000 */
.L_x_4:
[----:B--2---:R-:W-:Y:S01]  /*09e0*/  NOP ;  /* 0x0000000000007918 */ /* 0x004fe20000000000 */
.L_x_5:
[----:B------:R-:W-:Y:S01]  /*09f0*/  ULDC UR4, c[0x0][0x65c] ;  /* 0x0001970000047ab9 */ /* 0x000fe20000000800 */
[----:B------:R-:W-:Y:S01]  /*0a00*/  UMOV UR5, URZ ;  /* 0x0000003f00057c82 */ /* 0x000fe20008000000 */
[----:B------:R-:W-:-:S03]  /*0a10*/  UISETP.NE.AND UP0, UPT, UR4, 0x1, UPT ;  /* 0x000000010400788c */ /* 0x000fc6000bf05270 */
[----:B------:R-:W-:Y:S01]  /*0a20*/  UMOV UR4, UR13 ;  /* 0x0000000d00047c82 */ /* 0x000fe20008000000 */
[----:B------:R-:W-:Y:S02]  /*0a30*/  UP2UR UR60, UPR, URZ, 0x1 ;  /* 0x000000013f3c7883 */ /* 0x000fe40008000000 */
[----:B------:R-:W-:Y:S02]  /*0a40*/  PLOP3.LUT P3, PT, PT, PT, UP0, 0x80, 0x0 ;  /* 0x000000000000781c */ /* 0x000fe40003f6f008 */
[----:B------:R-:W-:Y:S02]  /*0a50*/  PLOP3.LUT P4, PT, PT, PT, UP0, 0x80, 0x0 ;  /* 0x000000000000781c */ /* 0x000fe40003f8f008 */
[----:B------:R-:W-:Y:S01]  /*0a60*/  PLOP3.LUT P5, PT, PT, PT, UP0, 0x80, 0x0 ;  /* 0x000000000000781c */ /* 0x000fe20003faf008 */
[----:B------:R-:W-:Y:S01]  /*0a70*/  @UP0 ULDC UR14, c[0x0][0x10] ;  /* 0x00000400000e0ab9 */ /* 0x000fe20000000800 */
[----:B------:R-:W-:Y:S01]  /*0a80*/  @UP0 UMOV UR6, UR10 ;  /* 0x0000000a00060c82 */ /* 0x000fe20008000000 */
[----:B------:R-:W-:Y:S01]  /*0a90*/  @UP0 UMOV UR7, URZ ;  /* 0x0000003f00070c82 */ /* 0x000fe20008000000 */
[----:B------:R-:W-:Y:S01]  /*0aa0*/  PLOP3.LUT P0, PT, PT, PT, UP0, 0x80, 0x0 ;  /* 0x000000000000781c */ /* 0x000fe20003f0f008 */
[----:B------:R-:W-:-:S03]  /*0ab0*/  @UP0 UIMAD.WIDE.U32 UR14, UR13, UR14, UR6 ;  /* 0x0000000e0d0e02a5 */ /* 0x000fc6000f8e0006 */
[----:B------:R-:W-:Y:S01]  /*0ac0*/  @!UP0 ULDC UR7, c[0x0][0xc] ;  /* 0x0000030000078ab9 */ /* 0x000fe20000000800 */
[----:B------:R-:W-:Y:S01]  /*0ad0*/  @UP0 UMOV UR6, URZ ;  /* 0x0000003f00060c82 */ /* 0x000fe20008000000 */
[----:B------:R-:W-:Y:S01]  /*0ae0*/  @!UP0 UIMAD.WIDE.U32 UR4, UR10, UR7, UR4 ;  /* 0x000000070a0482a5 */ /* 0x000fe2000f8e0004 */
[----:B------:R-:W-:Y:S01]  /*0af0*/  IMAD.U32 R17, RZ, RZ, UR15 ;  /* 0x0000000fff117e24 */ /* 0x000fe2000f8e00ff */
[----:B------:R-:W-:Y:S01]  /*0b00*/  @UP0 UIADD3 UR6, UR15, UR6, URZ ;  /* 0x000000060f060290 */ /* 0x000fe2000fffe03f */
[----:B------:R-:W-:-:S03]  /*0b10*/  IMAD.U32 R16, RZ, RZ, UR14 ;  /* 0x0000000eff107e24 */ /* 0x000fc6000f8e00ff */
[----:B------:R-:W-:Y:S02]  /*0b20*/  IMAD.U32 R4, RZ, RZ, UR4 ;  /* 0x00000004ff047e24 */ /* 0x000fe4000f8e00ff */
[----:B------:R-:W-:Y:S02]  /*0b30*/  IMAD.U32 R7, RZ, RZ, UR5 ;  /* 0x00000005ff077e24 */ /* 0x000fe4000f8e00ff */
[----:B------:R-:W-:Y:S02]  /*0b40*/  @P3 IMAD.U32 R17, RZ, RZ, UR6 ;  /* 0x00000006ff113e24 */ /* 0x000fe4000f8e00ff */
[----:B------:R-:W-:Y:S02]  /*0b50*/  IMAD.U32 R5, RZ, RZ, UR5 ;  /* 0x00000005ff057e24 */ /* 0x000fe4000f8e00ff */
[----:B------:R-:W-:Y:S02]  /*0b60*/  IMAD.U32 R6, RZ, RZ, UR4 ;  /* 0x00000004ff067e24 */ /* 0x000fe4000f8e00ff */
[----:B------:R-:W-:-:S02]  /*0b70*/  @!P4 IMAD.MOV.U32 R16, RZ, RZ, R4 ;  /* 0x000000ffff10c224 */ /* 0x000fc400078e0004 */
[----:B------:R-:W-:Y:S01]  /*0b80*/  @!P5 IMAD.MOV.U32 R17, RZ, RZ, R7 ;  /* 0x000000ffff11d224 */ /* 0x000fe200078e0007 */
[----:B------:R-:W-:Y:S06]  /*0b90*/  @!P2 BRA `(.L_x_6) ;  /* 0x00000000000ca947 */ /* 0x000fec0003800000 */
[----:B------:R-:W-:Y:S01]  /*0ba0*/  UCGABAR_WAIT ;  /* 0x0000000000007dc7 */ /* 0x000fe20008000000 */
[----:B------:R-:W-:Y:S01]  /*0bb0*/  CCTL.IVALL ;  /* 0x00000000ff00798f */ /* 0x000fe20002000000 */
[----:B------:R-:W-:Y:S05]  /*0bc0*/  BRA `(.L_x_7) ;  /* 0x0000000000047947 */ /* 0x000fea0003800000 */
.L_x_6:
[----:B------:R-:W-:Y:S06]  /*0bd0*/  BAR.SYNC.DEFER_BLOCKING 0x0 ;  /* 0x0000000000007b1d */ /* 0x000fec0000010000 */
.L_x_7:
[----:B------:R-:W-:Y:S05]  /*0be0*/  @!P1 BRA `(.L_x_8) ;  /* 0x000000b400149947 */ /* 0x000fea0003800000 */
[----:B------:R-:W-:-:S06]  /*0bf0*/  UISETP.GT.U32.AND UP0, UPT, UR16, 0x1, UPT ;  /* 0x000000011000788c */ /* 0x000fcc000bf04070 */
[----:B------:R-:W-:-:S13]  /*0c00*/  PLOP3.LUT P0, PT, PT, PT, UP0, 0x80, 0x0 ;  /* 0x000000000000781c */ /* 0x000fda0003f0f008 */
[----:B------:R-:W-:Y:S05]  /*0c10*/  @P0 EXIT ;  /* 0x000000000000094d */ /* 0x000fea0003800000 */
[----:B------:R-:W-:Y:S01]  /*0c20*/  ULDC.64 UR4, c[0x0][0x650] ;  /* 0x0001940000047ab9 */ /* 0x000fe20000000a00 */
[----:B------:R-:W-:Y:S01]  /*0c30*/  UMOV UR61, 0xffffffff ;  /* 0xffffffff003d7882 */ /* 0x000fe20000000000 */
[----:B------:R-:W-:Y:S01]  /*0c40*/  ISETP.GE.U32.AND P0, PT, R16, UR4, PT ;  /* 0x0000000410007c0c */ /* 0x000fe2000bf06070 */
[----:B------:R-:W-:Y:S01]  /*0c50*/  UMOV UR4, 0xffffffff ;  /* 0xffffffff00047882 */ /* 0x000fe20000000000 */
[----:B------:R-:W-:Y:S01]  /*0c60*/  UMOV UR57, 0xffffffff ;  /* 0xffffffff00397882 */ /* 0x000fe20000000000 */
[----:B------:R-:W-:Y:S01]  /*0c70*/  IMAD.U32 R22, RZ, RZ, UR4 ;  /* 0x00000004ff167e24 */ /* 0x000fe2000f8e00ff */
[----:B------:R-:W-:Y:S02]  /*0c80*/  ISETP.GE.U32.AND.EX P0, PT, R17, UR5, PT, P0 ;  /* 0x0000000511007c0c */ /* 0x000fe4000bf06100 */
[----:B------:R-:W-:-:S11]  /*0c90*/  PRMT R0, RZ, 0x7610, R0 ;  /* 0x00007610ff007816 */ /* 0x000fd60000000000 */
[----:B------:R-:W-:Y:S05]  /*0ca0*/  @P0 BRA `(.L_x_9) ;  /* 0x00000004004c0947 */ /* 0x000fea0003800000 */
[----:B------:R-:W-:Y:S01]  /*0cb0*/  ULDC.64 UR16, c[0x0][0x628] ;  /* 0x00018a0000107ab9 */ /* 0x000fe20000000a00 */
[C---:B------:R-:W-:Y:S01]  /*0cc0*/  R2UR UR19, R16.reuse ;  /* 0x00000000101372ca */ /* 0x040fe200000e0000 */
[----:B------:R-:W-:Y:S01]  /*0cd0*/  ULDC UR18, c[0x0][0x630] ;  /* 0x00018c0000127ab9 */ /* 0x000fe20000000800 */
[----:B------:R-:W-:Y:S02]  /*0ce0*/  ISETP.NE.U32.AND P0, PT, RZ, UR16, PT ;  /* 0x00000010ff007c0c */ /* 0x000fe4000bf05070 */
[----:B------:R-:W-:Y:S02]  /*0cf0*/  R2UR UR4, R16 ;  /* 0x00000000100472ca */ /* 0x000fe400000e0000 */
[----:B------:R-:W-:Y:S02]  /*0d00*/  ISETP.NE.AND.EX P0, PT, RZ, UR17, PT, P0 ;  /* 0x00000011ff007c0c */ /* 0x000fe4000bf05300 */
[----:B------:R-:W-:-:S11]  /*0d10*/  R2UR UR5, R17 ;  /* 0x00000000110572ca */ /* 0x000fd600000e0000 */
[----:B------:R-:W-:Y:S05]  /*0d20*/  @!P0 BRA `(.L_x_10) ;  /* 0x0000000000308947 */ /* 0x000fea0003800000 */
[----:B------:R-:W-:Y:S01]  /*0d30*/  R2UR UR4, R16 ;  /* 0x00000000100472ca */ /* 0x000fe200000e0000 */
[----:B------:R-:W-:Y:S01]  /*0d40*/  ULDC UR9, c[0x0][0x634] ;  /* 0x00018d0000097ab9 */ /* 0x000fe20000000800 */
[----:B------:R-:W-:-:S11]  /*0d50*/  R2UR UR13, R17 ;  /* 0x00000000110d72ca */ /* 0x000fd600000e0000 */
[----:B------:R-:W-:-:S04]  /*0d60*/  UIADD3 UR9, UP0, UR4, UR9, URZ ;  /* 0x0000000904097290 */ /* 0x000fc8000ff1e03f */
[----:B------:R-:W-:-:S04]  /*0d70*/  UIADD3.X UR13, URZ, UR13, URZ, UP0, !UPT ;  /* 0x0000000d3f0d7290 */ /* 0x000fc800087fe43f */
[----:B------:R-:W-:-:S04]  /*0d80*/  UIMAD.WIDE.U32 UR4, UR13, UR16, URZ ;  /* 0x000000100d0472a5 */ /* 0x000fc8000f8e003f */
[----:B------:R-:W-:Y:S02]  /*0d90*/  UIMAD.WIDE.U32 UR6, UP0, UR9, UR17, UR4 ;  /* 0x00000011090672a5 */ /* 0x000fe4000f800004 */
[----:B------:R-:W-:Y:S02]  /*0da0*/  UIMAD.WIDE.U32 UR4, UR9, UR16, URZ ;  /* 0x00000010090472a5 */ /* 0x000fe4000f8e003f */
[----:B------:R-:W-:Y:S02]  /*0db0*/  UIADD3.X UR15, URZ, URZ, URZ, UP0, !UPT ;  /* 0x0000003f3f0f7290 */ /* 0x000fe400087fe43f */
[----:B------:R-:W-:Y:S01]  /*0dc0*/  UIADD3 URZ, UP0, UR5, UR6, URZ ;  /* 0x00000006053f7290 */ /* 0x000fe2000ff1e03f */
[----:B------:R-:W-:-:S03]  /*0dd0*/  UMOV UR14, UR7 ;  /* 0x00000007000e7c82 */ /* 0x000fc60008000000 */
[----:B------:R-:W-:-:S12]  /*0de0*/  UIMAD.WIDE.U32.X UR4, UR13, UR17, UR14, UP0 ;  /* 0x000000110d0472a5 */ /* 0x000fd800080e040e */
.L_x_10:
[----:B------:R-:W-:Y:S01]  /*0df0*/  USHF.R.U64 UR57, UR4, UR18, UR5 ;  /* 0x0000001204397299 */ /* 0x000fe20008001205 */
[----:B------:R-:W-:Y:S01]  /*0e00*/  R2UR UR7, R17 ;  /* 0x00000000110772ca */ /* 0x000fe200000e0000 */
[----:B------:R-:W-:Y:S02]  /*0e10*/  USHF.R.U32.HI UR4, URZ, UR18, UR5 ;  /* 0x000000123f047299 */ /* 0x000fe40008011605 */
[----:B------:R-:W-:Y:S01]  /*0e20*/  UIADD3 UR5, UP0, URZ, -UR57, URZ ;  /* 0x800000393f057290 */ /* 0x000fe2000ff1e03f */
[----:B------:R-:W-:Y:S01]  /*0e30*/  ULDC.64 UR14, c[0x0][0x620] ;  /* 0x00018800000e7ab9 */ /* 0x000fe20000000a00 */
[----:B------:R-:W-:Y:S02]  /*0e40*/  UMOV UR6, UR19 ;  /* 0x0000001300067c82 */ /* 0x000fe40008000000 */
[----:B------:R-:W-:Y:S01]  /*0e50*/  UIADD3.X UR4, URZ, ~UR4, URZ, UP0, !UPT ;  /* 0x800000043f047290 */ /* 0x000fe200087fe43f */
[----:B------:R-:W-:Y:S01]  /*0e60*/  ULDC UR9, c[0x0][0x618] ;  /* 0x0001860000097ab9 */ /* 0x000fe20000000800 */
[----:B------:R-:W-:-:S02]  /*0e70*/  UIMAD UR12, UR11, UR12, UR10 ;  /* 0x0000000c0b0c72a4 */ /* 0x000fc4000f8e020a */
[----:B------:R-:W-:Y:S02]  /*0e80*/  UIMAD UR4, UR4, UR14, URZ ;  /* 0x0000000e040472a4 */ /* 0x000fe4000f8e023f */
[----:B------:R-:W-:Y:S02]  /*0e90*/  UIMAD.WIDE.U32 UR6, UR5, UR14, UR6 ;  /* 0x0000000e050672a5 */ /* 0x000fe4000f8e0006 */
[----:B------:R-:W-:Y:S01]  /*0ea0*/  UIMAD UR4, UR5, UR15, UR4 ;  /* 0x0000000f050472a4 */ /* 0x000fe2000f8e0204 */
[----:B------:R-:W-:Y:S01]  /*0eb0*/  ULDC UR10, c[0x0][0x608] ;  /* 0x00018200000a7ab9 */ /* 0x000fe20000000800 */
[----:B------:R-:W-:Y:S02]  /*0ec0*/  ULDC UR18, c[0x0][0x658] ;  /* 0x0001960000127ab9 */ /* 0x000fe40000000800 */
[----:B------:R-:W-:Y:S01]  /*0ed0*/  UIADD3 UR7, UR7, UR4, URZ ;  /* 0x0000000407077290 */ /* 0x000fe2000fffe03f */
[----:B------:R-:W-:Y:S02]  /*0ee0*/  UMOV UR11, 0xffffffff ;  /* 0xffffffff000b7882 */ /* 0x000fe40000000000 */
[----:B------:R-:W-:Y:S01]  /*0ef0*/  ULDC.64 UR4, c[0x0][0x640] ;  /* 0x0001900000047ab9 */ /* 0x000fe20000000a00 */
[----:B------:R-:W-:Y:S01]  /*0f00*/  USHF.R.U64 UR16, UR6, UR9, UR7 ;  /* 0x0000000906107299 */ /* 0x000fe20008001207 */
[----:B------:R-:W-:Y:S01]  /*0f10*/  ISETP.NE.U32.AND P0, PT, RZ, UR4, PT ;  /* 0x00000004ff007c0c */ /* 0x000fe2000bf05070 */
[----:B------:R-:W-:-:S02]  /*0f20*/  USHF.R.U32.HI UR7, URZ, UR9, UR7 ;  /* 0x000000093f077299 */ /* 0x000fc40008011607 */
[----:B------:R-:W-:Y:S01]  /*0f30*/  USHF.L.U32 UR6, UR11, UR18, URZ ;  /* 0x000000120b067299 */ /* 0x000fe2000800063f */
[----:B------:R-:W-:Y:S01]  /*0f40*/  ISETP.NE.AND.EX P0, PT, RZ, UR5, PT, P0 ;  /* 0x00000005ff007c0c */ /* 0x000fe2000bf05300 */
[----:B------:R-:W-:Y:S02]  /*0f50*/  USHF.R.U64 UR22, UR16, UR10, UR7 ;  /* 0x0000000a10167299 */ /* 0x000fe40008001207 */
[----:B------:R-:W-:Y:S02]  /*0f60*/  USHF.R.U32.HI UR7, URZ, UR10, UR7 ;  /* 0x0000000a3f077299 */ /* 0x000fe40008011607 */
[----:B------:R-:W-:Y:S02]  /*0f70*/  UISETP.NE.AND UP1, UPT, UR60, URZ, UPT ;  /* 0x0000003f3c00728c */ /* 0x000fe4000bf25270 */
[----:B------:R-:W-:Y:S01]  /*0f80*/  USHF.R.U64 UR23, UR22, UR18, UR7 ;  /* 0x0000001216177299 */ /* 0x000fe20008001207 */
[----:B------:R-:W-:Y:S01]  /*0f90*/  ULDC UR17, c[0x0][0x600] ;  /* 0x0001800000117ab9 */ /* 0x000fe20000000800 */
[----:B------:R-:W-:-:S02]  /*0fa0*/  ULOP3.LUT UR13, URZ, UR6, URZ, 0x33, !UPT ;  /* 0x000000063f0d7292 */ /* 0x000fc4000f8e333f */
[----:B------:R-:W-:Y:S02]  /*0fb0*/  UIADD3 UR15, UR17, -0x1, URZ ;  /* 0xffffffff110f7890 */ /* 0x000fe4000fffe03f */
[----:B------:R-:W-:Y:S02]  /*0fc0*/  USEL UR12, UR8, UR12, !UP1 ;  /* 0x0000000c080c7287 */ /* 0x000fe4000c800000 */
[----:B------:R-:W-:Y:S01]  /*0fd0*/  USHF.R.U32.HI UR7, URZ, UR18, UR7 ;  /* 0x000000123f077299 */ /* 0x000fe20008011607 */
[----:B------:R-:W-:Y:S01]  /*0fe0*/  ULDC UR19, c[0x0][0x648] ;  /* 0x0001920000137ab9 */ /* 0x000fe20000000800 */
[----:B------:R-:W-:Y:S01]  /*0ff0*/  ULDC UR20, c[0x0][0x638] ;  /* 0x00018e0000147ab9 */ /* 0x000fe20000000800 */
[----:B------:R-:W-:Y:S01]  /*1000*/  UMOV UR21, 0x1 ;  /* 0x0000000100157882 */ /* 0x000fe20000000000 */
[----:B------:R-:W-:Y:S01]  /*1010*/  UMOV UR6, UR23 ;  /* 0x0000001700067c82 */ /* 0x000fe20008000000 */
[----:B------:R-:W-:Y:S07]  /*1020*/  @!P0 BRA `(.L_x_11) ;  /* 0x0000000000308947 */ /* 0x000fee0003800000 */
[----:B------:R-:W-:Y:S02]  /*1030*/  ULDC UR10, c[0x0][0x64c] ;  /* 0x00019300000a7ab9 */ /* 0x000fe40000000800 */
        /* <DEDUP_REMOVED lines=8> */
[----:B------:R-:W-:-:S07]  /*10c0*/  UIMAD.WIDE.U32.X UR4, UR14, UR5, UR10, UP0 ;  /* 0x000000050e0472a5 */ /* 0x000fce00080e040a */
[----:B------:R-:W-:Y:S01]  /*10d0*/  UMOV UR6, UR4 ;  /* 0x0000000400067c82 */ /* 0x000fe20008000000 */
[----:B------:R-:W-:-:S05]  /*10e0*/  UMOV UR7, UR5 ;  /* 0x0000000500077c82 */ /* 0x000fca0008000000 */
.L_x_11:
[----:B------:R-:W-:Y:S01]  /*10f0*/  USHF.R.U64 UR5, UR6, UR19, UR7 ;  /* 0x0000001306057299 */ /* 0x000fe20008001207 */
[----:B------:R-:W-:Y:S01]  /*1100*/  IMAD.MOV.U32 R0, RZ, RZ, 0x1 ;  /* 0x00000001ff007424 */ /* 0x000fe200078e00ff */
[----:B------:R-:W-:Y:S02]  /*1110*/  USHF.L.U32 UR4, UR21, UR18, URZ ;  /* 0x0000001215047299 */ /* 0x000fe4000800063f */
[----:B------:R-:W-:Y:S02]  /*1120*/  ULOP3.LUT UR13, UR22, UR13, URZ, 0xc0, !UPT ;  /* 0x0000000d160d7292 */ /* 0x000fe4000f8ec03f */
[----:B------:R-:W-:Y:S02]  /*1130*/  UIADD3 UR6, -UR5, URZ, URZ ;  /* 0x0000003f05067290 */ /* 0x000fe4000fffe13f */
[----:B------:R-:W-:Y:S02]  /*1140*/  UIMAD UR13, UR4, UR5, UR13 ;  /* 0x00000005040d72a4 */ /* 0x000fe4000f8e020d */
[----:B------:R-:W-:-:S02]  /*1150*/  ULOP3.LUT UR15, UR16, UR15, URZ, 0xc0, !UPT ;  /* 0x0000000f100f7292 */ /* 0x000fc4000f8ec03f */
[----:B------:R-:W-:Y:S01]  /*1160*/  UIMAD UR4, UR6, UR20, UR23 ;  /* 0x00000014060472a4 */ /* 0x000fe2000f8e0217 */
[----:B------:R-:W-:Y:S01]  /*1170*/  ULDC UR5, c[0x0][0x610] ;  /* 0x0001840000057ab9 */ /* 0x000fe20000000800 */
[----:B------:R-:W-:Y:S02]  /*1180*/  UISETP.NE.AND UP0, UPT, UR60, URZ, UPT ;  /* 0x0000003f3c00728c */ /* 0x000fe4000bf05270 */
[----:B------:R-:W-:Y:S02]  /*1190*/  UIMAD UR12, UR13, UR5, UR12 ;  /* 0x000000050d0c72a4 */ /* 0x000fe4000f8e020c */
[----:B------:R-:W-:-:S04]  /*11a0*/  UIMAD UR4, UR4, UR17, UR15 ;  /* 0x00000011040472a4 */ /* 0x000fc8000f8e020f */
[----:B------:R-:W-:Y:S02]  /*11b0*/  USEL UR61, UR4, UR12, !UP0 ;  /* 0x0000000c043d7287 */ /* 0x000fe4000c000000 */
[----:B------:R-:W-:-:S06]  /*11c0*/  USEL UR4, UR12, UR4, !UP0 ;  /* 0x000000040c047287 */ /* 0x000fcc000c000000 */
[----:B------:R-:W-:-:S07]  /*11d0*/  IMAD.U32 R22, RZ, RZ, UR4 ;  /* 0x00000004ff167e24 */ /* 0x000fce000f8e00ff */
.L_x_9:
[----:B------:R-:W-:-:S08]  /*11e0*/  NOP ;  /* 0x0000000000007918 */ /* 0x000fd00000000000 */
[----:B------:R-:W0:Y:S02]  /*11f0*/  USETMAXREG.TRY_ALLOC.CTAPOOL UP0, 0xe8 ;  /* 0x000000e8000079c8 */ /* 0x000e240008000600 */
[----:B0-----:R-:W-:-:S13]  /*1200*/  PLOP3.LUT P0, PT, PT, PT, UP0, 0x80, 0x0 ;  /* 0x000000000000781c */ /* 0x001fda0003f0f008 */
[----:B------:R-:W-:Y:S05]  /*1210*/  @!P0 BRA `(.L_x_9) ;  /* 0xfffffffc00f08947 */ /* 0x000fea000383ffff */
[----:B------:R-:W-:Y:S01]  /*1220*/  ULDC.64 UR4, c[0x0][0x598] ;  /* 0x0001660000047ab9 */ /* 0x000fe20000000a00 */
[----:B------:R-:W-:Y:S01]  /*1230*/  ULDC.64 UR36, c[0x0][0x208] ;  /* 0x0000820000247ab9 */ /* 0x000fe20000000a00 */
[----:B------:R-:W-:-:S04]  /*1240*/  ISETP.NE.U32.AND P0, PT, RZ, UR4, PT ;  /* 0x00000004ff007c0c */ /* 0x000fc8000bf05070 */
[----:B------:R-:W-:-:S13]  /*1250*/  ISETP.NE.AND.EX P0, PT, RZ, UR5, PT, P0 ;  /* 0x00000005ff007c0c */ /* 0x000fda000bf05300 */
[----:B------:R-:W-:Y:S05]  /*1260*/  @!P0 BRA `(.L_x_12) ;  /* 0x00000000001c8947 */ /* 0x000fea0003800000 */
[----:B------:R-:W0:Y:S02]  /*1270*/  LDC.64 R4, c[0x0][0x598] ;  /* 0x00016600ff047b82 */ /* 0x000e240000000a00 */
[----:B0-----:R-:W2:Y:S02]  /*1280*/  LDG.E.64 R4, desc[UR36][R4.64] ;  /* 0x0000002404047981 */ /* 0x001ea4000c1e1b00 */
[----:B--2---:R-:W-:-:S04]  /*1290*/  ISETP.NE.U32.AND P0, PT, R4, RZ, PT ;  /* 0x000000ff0400720c */ /* 0x004fc80003f05070 */
[----:B------:R-:W-:-:S13]  /*12a0*/  ISETP.NE.AND.EX P0, PT, R5, RZ, PT, P0 ;  /* 0x000000ff0500720c */ /* 0x000fda0003f05300 */
[----:B------:R-:W-:Y:S05]  /*12b0*/  @!P0 BRA `(.L_x_12) ;  /* 0x0000000000088947 */ /* 0x000fea0003800000 */
[----:B------:R0:W5:Y:S01]  /*12c0*/  LD.E R200, desc[UR36][R4.64] ;  /* 0x0000002404c87980 */ /* 0x000162000c101900 */
[----:B------:R-:W-:Y:S05]  /*12d0*/  BRA `(.L_x_13) ;  /* 0x0000000000247947 */ /* 0x000fea0003800000 */
.L_x_12:
[----:B------:R-:W-:Y:S02]  /*12e0*/  ULDC.64 UR4, c[0x0][0x588] ;  /* 0x0001620000047ab9 */ /* 0x000fe40000000a00 */
[----:B------:R-:W-:-:S04]  /*12f0*/  ISETP.NE.U32.AND P0, PT, RZ, UR4, PT ;  /* 0x00000004ff007c0c */ /* 0x000fc8000bf05070 */
[----:B------:R-:W-:-:S13]  /*1300*/  ISETP.NE.AND.EX P0, PT, RZ, UR5, PT, P0 ;  /* 0x00000005ff007c0c */ /* 0x000fda000bf05300 */
[----:B------:R-:W-:Y:S05]  /*1310*/  @!P0 BRA `(.L_x_14) ;  /* 0x00000000000c8947 */ /* 0x000fea0003800000 */
[----:B------:R-:W0:Y:S02]  /*1320*/  LDC.64 R200, c[0x0][0x588] ;  /* 0x00016200ffc87b82 */ /* 0x000e240000000a00 */
[----:B0-----:R1:W5:Y:S01]  /*1330*/  LDG.E R200, desc[UR36][R200.64] ;  /* 0x00000024c8c87981 */ /* 0x001362000c1e1900 */
[----:B------:R-:W-:Y:S05]  /*1340*/  BRA `(.L_x_13) ;  /* 0x0000000000087947 */ /* 0x000fea0003800000 */
.L_x_14:
[----:B------:R-:W-:Y:S02]  /*1350*/  ULDC UR4, c[0x0][0x580] ;  /* 0x0001600000047ab9 */ /* 0x000fe40000000800 */
[----:B------:R-:W-:-:S07]  /*1360*/  IMAD.U32 R200, RZ, RZ, UR4 ;  /* 0x00000004ffc87e24 */ /* 0x000fce000f8e00ff */
.L_x_13:
[----:B------:R-:W-:Y:S02]  /*1370*/  ULDC.64 UR4, c[0x0][0x5a0] ;  /* 0x0001680000047ab9 */ /* 0x000fe40000000a00 */
[----:B------:R-:W-:-:S04]  /*1380*/  ISETP.NE.U32.AND P0, PT, RZ, UR4, PT ;  /* 0x00000004ff007c0c */ /* 0x000fc8000bf05070 */
[----:B------:R-:W-:-:S13]  /*1390*/  ISETP.NE.AND.EX P0, PT, RZ, UR5, PT, P0 ;  /* 0x00000005ff007c0c */ /* 0x000fda000bf05300 */
[----:B------:R-:W-:Y:S05]  /*13a0*/  @!P0 BRA `(.L_x_15) ;  /* 0x00000000001c8947 */ /* 0x000fea0003800000 */
[----:B0-----:R-:W0:Y:S02]  /*13b0*/  LDC.64 R4, c[0x0][0x5a0] ;  /* 0x00016800ff047b82 */ /* 0x001e240000000a00 */
[----:B0-----:R-:W2:Y:S02]  /*13c0*/  LDG.E.64 R4, desc[UR36][R4.64] ;  /* 0x0000002404047981 */ /* 0x001ea4000c1e1b00 */
[----:B--2---:R-:W-:-:S04]  /*13d0*/  ISETP.NE.U32.AND P0, PT, R4, RZ, PT ;  /* 0x000000ff0400720c */ /* 0x004fc80003f05070 */
[----:B------:R-:W-:-:S13]  /*13e0*/  ISETP.NE.AND.EX P0, PT, R5, RZ, PT, P0 ;  /* 0x000000ff0500720c */ /* 0x000fda0003f05300 */
[----:B------:R-:W-:Y:S05]  /*13f0*/  @!P0 BRA `(.L_x_15) ;  /* 0x0000000000088947 */ /* 0x000fea0003800000 */
[----:B------:R0:W5:Y:S01]  /*1400*/  LD.E R23, desc[UR36][R4.64] ;  /* 0x0000002404177980 */ /* 0x000162000c101900 */
[----:B------:R-:W-:Y:S05]  /*1410*/  BRA `(.L_x_16) ;  /* 0x0000000000247947 */ /* 0x000fea0003800000 */
.L_x_15:
[----:B------:R-:W-:Y:S02]  /*1420*/  ULDC.64 UR4, c[0x0][0x590] ;  /* 0x0001640000047ab9 */ /* 0x000fe40000000a00 */
[----:B------:R-:W-:-:S04]  /*1430*/  ISETP.NE.U32.AND P0, PT, RZ, UR4, PT ;  /* 0x00000004ff007c0c */ /* 0x000fc8000bf05070 */
[----:B------:R-:W-:-:S13]  /*1440*/  ISETP.NE.AND.EX P0, PT, RZ, UR5, PT, P0 ;  /* 0x00000005ff007c0c */ /* 0x000fda000bf05300 */
[----:B------:R-:W-:Y:S05]  /*1450*/  @!P0 BRA `(.L_x_17) ;  /* 0x00000000000c8947 */ /* 0x000fea0003800000 */
[----:B0-----:R-:W0:Y:S02]  /*1460*/  LDC.64 R4, c[0x0][0x590] ;  /* 0x00016400ff047b82 */ /* 0x001e240000000a00 */
[----:B0-----:R2:W5:Y:S01]  /*1470*/  LDG.E R23, desc[UR36][R4.64] ;  /* 0x0000002404177981 */ /* 0x001562000c1e1900 */
[----:B------:R-:W-:Y:S05]  /*1480*/  BRA `(.L_x_16) ;  /* 0x0000000000087947 */ /* 0x000fea0003800000 */
.L_x_17:
[----:B------:R-:W-:Y:S02]  /*1490*/  ULDC UR4, c[0x0][0x584] ;  /* 0x0001610000047ab9 */ /* 0x000fe40000000800 */
[----:B------:R-:W-:-:S07]  /*14a0*/  IMAD.U32 R23, RZ, RZ, UR4 ;  /* 0x00000004ff177e24 */ /* 0x000fce000f8e00ff */
.L_x_16:
[----:B------:R-:W-:-:S13]  /*14b0*/  LOP3.LUT P0, RZ, R0, 0xff, RZ, 0xc0, !PT ;  /* 0x000000ff00ff7812 */ /* 0x000fda000780c0ff */
[----:B------:R-:W-:Y:S05]  /*14c0*/  @!P0 EXIT ;  /* 0x000000000000894d */ /* 0x000fea0003800000 */
[----:B------:R-:W-:Y:S01]  /*14d0*/  ULDC UR4, c[0x0][0x28c] ;  /* 0x0000a30000047ab9 */ /* 0x000fe20000000800 */
[----:B------:R-:W-:Y:S01]  /*14e0*/  UMOV UR59, URZ ;  /* 0x0000003f003b7c82 */ /* 0x000fe20008000000 */
[----:B------:R-:W-:Y:S01]  /*14f0*/  UIADD3 UR4, UR4, 0x1f, URZ ;  /* 0x0000001f04047890 */ /* 0x000fe2000fffe03f */
[----:B------:R-:W-:-:S03]  /*1500*/  UMOV UR56, URZ ;  /* 0x0000003f00387c82 */ /* 0x000fc60008000000 */
[----:B------:R-:W-:-:S04]  /*1510*/  USHF.R.S32.HI UR5, URZ, 0x1f, UR4 ;  /* 0x0000001f3f057899 */ /* 0x000fc80008011404 */
[----:B------:R-:W-:-:S04]  /*1520*/  ULEA.HI UR5, UR5, UR4, URZ, 0x5 ;  /* 0x0000000405057291 */ /* 0x000fc8000f8f283f */
[----:B------:R-:W-:-:S12]  /*1530*/  USHF.R.S32.HI UR58, URZ, 0x5, UR5 ;  /* 0x000000053f3a7899 */ /* 0x000fd80008011405 */
.L_x_393:
[----:B------:R-:W-:Y:S01]  /*1540*/  LOP3.LUT R0, R2, 0x80, RZ, 0xc0, !PT ;  /* 0x0000008002007812 */ /* 0x000fe200078ec0ff */
[----:B------:R-:W3:Y:S01]  /*1550*/  S2UR UR6, SR_CgaCtaId ;  /* 0x00000000000679c3 */ /* 0x000ee20000008800 */
[----:B------:R-:W-:Y:S02]  /*1560*/  UMOV UR40, 0x400 ;  /* 0x0000040000287882 */ /* 0x000fe40000000000 */
[----:B------:R-:W-:-:S06]  /*1570*/  SHF.R.U32.HI R0, RZ, 0x7, R0 ;  /* 0x00000007ff007819 */ /* 0x000fcc0000011600 */
[----:B------:R-:W4:Y:S01]  /*1580*/  SHFL.IDX PT, R0, R0, RZ, 0x1f ;  /* 0x00001fff00007589 */ /* 0x000f2200000e0000 */
[----:B---3--:R-:W-:Y:S01]  /*1590*/  ULEA UR40, UR6, UR40, 0x18 ;  /* 0x0000002806287291 */ /* 0x008fe2000f8ec03f */
[----:B----4-:R-:W-:-:S13]  /*15a0*/  R2UR UR4, R0 ;  /* 0x00000000000472ca */ /* 0x010fda00000e0000 */
[----:B------:R-:W-:-:S04]  /*15b0*/  ULEA.HI UR5, UR4, UR4, URZ, 0x1 ;  /* 0x0000000404057291 */ /* 0x000fc8000f8f083f */
[----:B------:R-:W-:-:S04]  /*15c0*/  ULOP3.LUT UR5, UR5, 0x1ffffe, URZ, 0xc0, !UPT ;  /* 0x001ffffe05057892 */ /* 0x000fc8000f8ec03f */
[----:B------:R-:W-:-:S03]  /*15d0*/  UIADD3 UR5, UR4, -UR5, URZ ;  /* 0x8000000504057290 */ /* 0x000fc6000fffe03f */
[----:B------:R-:W-:Y:S01]  /*15e0*/  ULDC UR4, c[0x0][0x28c] ;  /* 0x0000a30000047ab9 */ /* 0x000fe20000000800 */
[----:B------:R-:W-:Y:S01]  /*15f0*/  ULEA UR5, UR5, UR40, 0xb ;  /* 0x0000002805057291 */ /* 0x000fe2000f8e583f */
[----:B------:R-:W-:-:S03]  /*1600*/  ISETP.LT.AND P0, PT, RZ, UR4, PT ;  /* 0x00000004ff007c0c */ /* 0x000fc6000bf01270 */
[----:B------:R-:W-:-:S04]  /*1610*/  UIADD3 UR5, UR5, 0x200, URZ ;  /* 0x0000020005057890 */ /* 0x000fc8000fffe03f */
[----:B------:R-:W-:-:S04]  /*1620*/  USHF.R.U32.HI UR5, URZ, 0x4, UR5 ;  /* 0x000000043f057899 */ /* 0x000fc80008011605 */
[----:B------:R-:W-:-:S04]  /*1630*/  ULOP3.LUT UR5, UR5, 0x3fff, URZ, 0xc0, !UPT ;  /* 0x00003fff05057892 */ /* 0x000fc8000f8ec03f */
[----:B------:R-:W-:Y:S01]  /*1640*/  ULOP3.LUT UR38, UR5, 0x10000, URZ, 0xfc, !UPT ;  /* 0x0001000005267892 */ /* 0x000fe2000f8efc3f */
[----:B0-2---:R-:W-:Y:S11]  /*1650*/  @P0 BRA `(.L_x_18) ;  /* 0x0000000000400947 */ /* 0x005ff60003800000 */
[----:B------:R-:W-:Y:S01]  /*1660*/  MOV R0, 0x0 ;  /* 0x0000000000007802 */ /* 0x000fe20000000f00 */
[----:B------:R-:W-:Y:S01]  /*1670*/  ULDC.64 UR4, c[0x4][0x68] ;  /* 0x01001a0000047ab9 */ /* 0x000fe20000000a00 */
[----:B------:R-:W-:Y:S01]  /*1680*/  ULDC.64 UR6, c[0x4][0x8] ;  /* 0x0100020000067ab9 */ /* 0x000fe20000000a00 */
[----:B0-2---:R-:W-:Y:S01]  /*1690*/  IMAD.U32 R4, RZ, RZ, UR4 ;  /* 0x00000004ff047e24 */ /* 0x005fe2000f8e00ff */
[----:B------:R0:W2:Y:S01]  /*16a0*/  LDC.64 R14, c[0x4][R0] ;  /* 0x01000000000e7b82 */ /* 0x0000a20000000a00 */
[----:B------:R-:W-:Y:S01]  /*16b0*/  IMAD.U32 R5, RZ, RZ, UR5 ;  /* 0x00000005ff057e24 */ /* 0x000fe2000f8e00ff */
[----:B------:R-:W-:Y:S01]  /*16c0*/  ULDC.64 UR4, c[0x4][0x70] ;  /* 0x01001c0000047ab9 */ /* 0x000fe20000000a00 */
[----:B------:R-:W-:Y:S02]  /*16d0*/  IMAD.U32 R10, RZ, RZ, UR6 ;  /* 0x00000006ff0a7e24 */ /* 0x000fe4000f8e00ff */
[----:B------:R-:W-:Y:S02]  /*16e0*/  IMAD.U32 R6, RZ, RZ, UR4 ;  /* 0x00000004ff067e24 */ /* 0x000fe4000f8e00ff */
[----:B------:R-:W-:-:S02]  /*16f0*/  IMAD.U32 R7, RZ, RZ, UR5 ;  /* 0x00000005ff077e24 */ /* 0x000fc4000f8e00ff */
[----:B------:R-:W-:Y:S02]  /*1700*/  IMAD.U32 R11, RZ, RZ, UR7 ;  /* 0x00000007ff0b7e24 */ /* 0x000fe4000f8e00ff */
[----:B------:R-:W-:Y:S02]  /*1710*/  IMAD.MOV.U32 R8, RZ, RZ, 0x1e1 ;  /* 0x000001e1ff087424 */ /* 0x000fe400078e00ff */
[----:B------:R-:W-:Y:S02]  /*1720*/  IMAD.MOV.U32 R12, RZ, RZ, 0x1 ;  /* 0x00000001ff0c7424 */ /* 0x000fe400078e00ff */
[----:B0-----:R-:W-:-:S07]  /*1730*/  IMAD.MOV.U32 R13, RZ, RZ, RZ ;  /* 0x000000ffff0d7224 */ /* 0x001fce00078e00ff */
[----:B------:R-:W-:-:S07]  /*1740*/  LEPC R20, `(.L_x_18) ;  /* 0x000000001014794e */ /* 0x000fce0000000000 */
[----:B-12--5:R-:W-:Y:S05]  /*1750*/  CALL.ABS.NOINC R14 ;  /* 0x000000000e007343 */ /* 0x026fea0003c00000 */
.L_x_18:
[----:B------:R-:W-:-:S06]  /*1760*/  ULOP3.LUT UR4, UR39, 0x1, URZ, 0xfc, !UPT ;  /* 0x0000000127047892 */ /* 0x000fcc000f8efc3f */
[----:B------:R-:W-:-:S05]  /*1770*/  IMAD.U32 R0, RZ, RZ, UR4 ;  /* 0x00000004ff007e24 */ /* 0x000fca000f8e00ff */
[----:B------:R-:W-:-:S13]  /*1780*/  ISETP.NE.AND P0, PT, R0, 0x3, PT ;  /* 0x000000030000780c */ /* 0x000fda0003f05270 */
[----:B------:R-:W-:Y:S05]  /*1790*/  @!P0 BRA `(.L_x_19) ;  /* 0x0000000000048947 */ /* 0x000fea0003800000 */
[----:B------:R-:W-:Y:S01]  /*17a0*/  BPT.TRAP 0x1 ;  /* 0x000000040000795c */ /* 0x000fe20000300000 */
.L_x_19:
[----:B------:R-:W-:Y:S02]  /*17b0*/  IMAD.U32 R3, RZ, RZ, UR56 ;  /* 0x00000038ff037e24 */ /* 0x000fe4000f8e00ff */
[----:B------:R-:W-:-:S03]  /*17c0*/  IMAD.U32 R0, RZ, RZ, UR59 ;  /* 0x0000003bff007e24 */ /* 0x000fc6000f8e00ff */
[----:B------:R-:W-:Y:S02]  /*17d0*/  LEA R3, R3, UR40, 0x3 ;  /* 0x0000002803037c11 */ /* 0x000fe4000f8e18ff */
[----:B------:R-:W-:-:S04]  /*17e0*/  SHF.L.U32 R0, R0, 0x1f, RZ ;  /* 0x0000001f00007819 */ /* 0x000fc800000006ff */
[----:B------:R3:W4:Y:S01]  /*17f0*/  SYNCS.PHASECHK.TRANS64.TRYWAIT P1, [R3+URZ], R0 ;  /* 0x00000000030075a7 */ /* 0x000722000802017f */
[----:B------:R-:W-:Y:S05]  /*1800*/  @!P0 BRA `(.L_x_20) ;  /* 0x0000000000048947 */ /* 0x000fea0003800000 */
[----:B------:R-:W-:Y:S01]  /*1810*/  BPT.TRAP 0x1 ;  /* 0x000000040000795c */ /* 0x000fe20000300000 */
.L_x_20:
[----:B----4-:R-:W-:Y:S05]  /*1820*/  @P1 BRA `(.L_x_21) ;  /* 0x0000000000081947 */ /* 0x010fea0003800000 */
[----:B------:R-:W4:Y:S02]  /*1830*/  SYNCS.PHASECHK.TRANS64.TRYWAIT P1, [R3+URZ], R0 ;  /* 0x00000000030075a7 */ /* 0x000f24000802017f */
[----:B----4-:R-:W-:Y:S05]  /*1840*/  @!P1 BRA `(.L_x_22) ;  /* 0x000000c400649947 */ /* 0x010fea0003800000 */
.L_x_21:
[----:B------:R-:W-:-:S04]  /*1850*/  UISETP.LT.AND UP0, UPT, UR58, 0x1, UPT ;  /* 0x000000013a00788c */ /* 0x000fc8000bf01270 */
[----:B------:R-:W-:-:S06]  /*1860*/  USEL UR4, UR58, 0x1, UP0 ;  /* 0x000000013a047887 */ /* 0x000fcc0008000000 */
[----:B---34-:R-:W-:Y:S01]  /*1870*/  IMAD.U32 R0, RZ, RZ, UR4 ;  /* 0x00000004ff007e24 */ /* 0x018fe2000f8e00ff */
[----:B------:R-:W-:Y:S05]  /*1880*/  WARPSYNC.ALL ;  /* 0x0000000000007948 */ /* 0x000fea0003800000 */
[----:B------:R-:W-:-:S04]  /*1890*/  IADD3 R0, -R0, UR58, RZ ;  /* 0x0000003a00007c10 */ /* 0x000fc8000fffe1ff */
[----:B------:R-:W-:Y:S01]  /*18a0*/  ISETP.GE.AND P1, PT, R0, 0x1, PT ;  /* 0x000000010000780c */ /* 0x000fe20003f26270 */
[----:B------:R-:W-:Y:S01]  /*18b0*/  UIADD3 UR40, UR40, 0x20200, URZ ;  /* 0x0002020028287890 */ /* 0x000fe2000fffe03f */
[----:B------:R-:W-:Y:S01]  /*18c0*/  WARPGROUP.ARRIVE ;  /* 0x00000000000079c5 */ /* 0x000fe20000000000 */
[----:B------:R-:W-:Y:S02]  /*18d0*/  ULEA UR8, UR56, UR38, 0x9 ;  /* 0x0000002638087291 */ /* 0x000fe4000f8e483f */
[----:B------:R-:W-:Y:S01]  /*18e0*/  USHF.R.U32.HI UR40, URZ, 0x4, UR40 ;  /* 0x000000043f287899 */ /* 0x000fe20008011628 */
[----:B------:R-:W-:Y:S01]  /*18f0*/  UMOV UR9, 0xc0000010 ;  /* 0xc000001000097882 */ /* 0x000fe20000000000 */
[----:B------:R-:W-:Y:S02]  /*1900*/  UMOV UR11, 0xc0000010 ;  /* 0xc0000010000b7882 */ /* 0x000fe40000000000 */
[----:B------:R-:W-:Y:S01]  /*1910*/  ULOP3.LUT UR4, UR40, 0x3fff, URZ, 0xc0, !UPT ;  /* 0x00003fff28047892 */ /* 0x000fe2000f8ec03f */
[----:B------:R-:W-:Y:S01]  /*1920*/  UMOV UR12, UR8 ;  /* 0x00000008000c7c82 */ /* 0x000fe20008000000 */
[----:B------:R-:W-:-:S02]  /*1930*/  UMOV UR13, UR9 ;  /* 0x00000009000d7c82 */ /* 0x000fc40008000000 */
[----:B------:R-:W-:Y:S01]  /*1940*/  ULOP3.LUT UR4, UR4, 0x10000, URZ, 0xfc, !UPT ;  /* 0x0001000004047892 */ /* 0x000fe2000f8efc3f */
[----:B------:R-:W-:Y:S01]  /*1950*/  UMOV UR15, 0xc0000010 ;  /* 0xc0000010000f7882 */ /* 0x000fe20000000000 */
[----:B------:R-:W-:Y:S02]  /*1960*/  UMOV UR16, UR8 ;  /* 0x0000000800107c82 */ /* 0x000fe40008000000 */
[----:B------:R-:W-:Y:S01]  /*1970*/  UIMAD UR10, UR56, 0x160, UR4 ;  /* 0x00000160380a78a4 */ /* 0x000fe2000f8e0204 */
[----:B------:R-:W-:Y:S01]  /*1980*/  UMOV UR17, UR9 ;  /* 0x0000000900117c82 */ /* 0x000fe20008000000 */
[----:B------:R-:W-:Y:S02]  /*1990*/  UMOV UR19, 0xc0000010 ;  /* 0xc000001000137882 */ /* 0x000fe40000000000 */
[----:B------:R-:W-:Y:S02]  /*19a0*/  UIADD3 UR14, UR10, 0x20, URZ ;  /* 0x000000200a0e7890 */ /* 0x000fe4000fffe03f */
[----:B------:R-:W-:-:S02]  /*19b0*/  UIADD3 UR18, UR10, 0x40, URZ ;  /* 0x000000400a127890 */ /* 0x000fc4000fffe03f */
[----:B------:R-:W-:Y:S02]  /*19c0*/  UIADD3 UR22, UR10, 0x60, URZ ;  /* 0x000000600a167890 */ /* 0x000fe4000fffe03f */
[----:B------:R-:W-:Y:S01]  /*19d0*/  IGMMA.64x16x32.S8.S8 R192, gdesc[UR8], RZ, !UPT, gsb0 ;  /* 0x0060000008c079f1 */ /* 0x000fe2000c0410ff */
[----:B------:R-:W-:Y:S01]  /*19e0*/  UMOV UR20, UR8 ;  /* 0x0000000800147c82 */ /* 0x000fe20008000000 */
[----:B------:R-:W-:Y:S01]  /*19f0*/  UMOV UR21, UR9 ;  /* 0x0000000900157c82 */ /* 0x000fe20008000000 */
[----:B------:R-:W-:Y:S01]  /*1a00*/  UMOV UR23, 0xc0000010 ;  /* 0xc000001000177882 */ /* 0x000fe20000000000 */
[----:B------:R-:W-:Y:S01]  /*1a10*/  UIADD3 UR26, UR10, 0x80, URZ ;  /* 0x000000800a1a7890 */ /* 0x000fe2000fffe03f */
        /* <DEDUP_REMOVED lines=28> */
[----:B------:R-:W-:-:S02]  /*1be0*/  WARPGROUP.DEPBAR.LE gsb0, 0x0 ;  /* 0x00008000000079c5 */ /* 0x000fc40000010000 */
[----:B------:R-:W-:-:S06]  /*1bf0*/  WARPGROUP.ARRIVE ;  /* 0x00000000000079c5 */ /* 0x000fcc0000000000 */
[----:B------:R-:W-:Y:S03]  /*1c00*/  IGMMA.64x16x32.S8.S8 R176, gdesc[UR12], RZ, !UPT, gsb0 ;  /* 0x006000000cb079f1 */ /* 0x000fe6000c0410ff */
[----:B------:R-:W-:Y:S02]  /*1c10*/  WARPGROUP.DEPBAR.LE gsb0, 0x0 ;  /* 0x00008000000079c5 */ /* 0x000fe40000010000 */
        /* <DEDUP_REMOVED lines=25> */
[----:B------:R-:W-:Y:S01]  /*1db0*/  IGMMA.64x16x32.S8.S8 R32, gdesc[UR52], RZ, !UPT, gsb0 ;  /* 0x00600000342079f1 */ /* 0x000fe2000c0410ff */
[----:B------:R-:W-:Y:S01]  /*1dc0*/  UMOV UR52, UR5 ;  /* 0x0000000500347c82 */ /* 0x000fe20008000000 */
[----:B------:R-:W-:Y:S01]  /*1dd0*/  UMOV UR53, 0xc0000010 ;  /* 0xc000001000357882 */ /* 0x000fe20000000000 */
[----:B------:R-:W-:Y:S01]  /*1de0*/  UMOV UR48, UR52 ;  /* 0x0000003400307c82 */ /* 0x000fe20008000000 */
        /* <DEDUP_REMOVED lines=53> */
[----:B------:R-:W-:Y:S05]  /*2140*/  @!P1 BRA `(.L_x_23) ;  /* 0x0000000800c49947 */ /* 0x000fea0003800000 */
[----:B------:R-:W-:-:S04]  /*2150*/  UIADD3 UR5, UR56, 0x1, URZ ;  /* 0x0000000138057890 */ /* 0x000fc8000fffe03f */
[----:B------:R-:W-:-:S04]  /*2160*/  UISETP.NE.AND UP0, UPT, UR5, 0x10, UPT ;  /* 0x000000100500788c */ /* 0x000fc8000bf05270 */
[----:B------:R-:W-:Y:S02]  /*2170*/  USEL UR6, URZ, 0x1, UP0 ;  /* 0x000000013f067887 */ /* 0x000fe40008000000 */
[----:B------:R-:W-:Y:S02]  /*2180*/  USEL UR5, UR5, URZ, UP0 ;  /* 0x0000003f05057287 */ /* 0x000fe40008000000 */
[----:B------:R-:W-:-:S06]  /*2190*/  ULOP3.LUT UR6, UR59, UR6, URZ, 0x3c, !UPT ;  /* 0x000000063b067292 */ /* 0x000fcc000f8e3c3f */
[----:B0-2---:R-:W-:Y:S01]  /*21a0*/  IMAD.U32 R5, RZ, RZ, UR6 ;  /* 0x00000006ff057e24 */ /* 0x005fe2000f8e00ff */
[----:B------:R-:W-:-:S06]  /*21b0*/  UMOV UR6, UR56 ;  /* 0x0000003800067c82 */ /* 0x000fcc0008000000 */
.L_x_30:
[----:B------:R-:W-:Y:S05]  /*21c0*/  @!P0 BRA `(.L_x_24) ;  /* 0x0000000000048947 */ /* 0x000fea0003800000 */
[----:B------:R-:W-:Y:S01]  /*21d0*/  BPT.TRAP 0x1 ;  /* 0x000000040000795c */ /* 0x000fe20000300000 */
.L_x_24:
[----:B------:R-:W0:Y:S01]  /*21e0*/  S2UR UR8, SR_CgaCtaId ;  /* 0x00000000000879c3 */ /* 0x000e220000008800 */
[----:B------:R-:W-:Y:S01]  /*21f0*/  UMOV UR7, 0x400 ;  /* 0x0000040000077882 */ /* 0x000fe20000000000 */
[----:B------:R-:W-:Y:S01]  /*2200*/  SHF.L.U32 R3, R5, 0x1f, RZ ;  /* 0x0000001f05037819 */ /* 0x000fe200000006ff */
[----:B0-----:R-:W-:-:S04]  /*2210*/  ULEA UR7, UR8, UR7, 0x18 ;  /* 0x0000000708077291 */ /* 0x001fc8000f8ec03f */
[----:B------:R-:W-:-:S09]  /*2220*/  ULEA UR8, UR5, UR7, 0x3 ;  /* 0x0000000705087291 */ /* 0x000fd2000f8e183f */
[----:B------:R0:W2:Y:S01]  /*2230*/  SYNCS.PHASECHK.TRANS64.TRYWAIT P1, [UR8], R3 ;  /* 0x00000003ff0075a7 */ /* 0x0000a20008020148 */
[----:B------:R-:W-:Y:S05]  /*2240*/  @!P0 BRA `(.L_x_25) ;  /* 0x0000000000048947 */ /* 0x000fea0003800000 */
[----:B------:R-:W-:Y:S01]  /*2250*/  BPT.TRAP 0x1 ;  /* 0x000000040000795c */ /* 0x000fe20000300000 */
.L_x_25:
[----:B--2---:R-:W-:Y:S05]  /*2260*/  @P1 BRA `(.L_x_26) ;  /* 0x0000000000081947 */ /* 0x004fea0003800000 */
[----:B------:R-:W2:Y:S02]  /*2270*/  SYNCS.PHASECHK.TRANS64.TRYWAIT P1, [UR8], R3 ;  /* 0x00000003ff0075a7 */ /* 0x000ea40008020148 */
[----:B--2---:R-:W-:Y:S05]  /*2280*/  @!P1 BRA `(.L_x_27) ;  /* 0x000000b800e89947 */ /* 0x004fea0003800000 */
.L_x_26:
[----:B------:R-:W-:Y:S01]  /*2290*/  ULEA UR8, UR5, UR38, 0x9 ;  /* 0x0000002605087291 */ /* 0x000fe2000f8e483f */
[----:B------:R-:W-:Y:S01]  /*22a0*/  WARPGROUP.ARRIVE ;  /* 0x00000000000079c5 */ /* 0x000fe20000000000 */
[----:B------:R-:W-:Y:S01]  /*22b0*/  UIMAD UR10, UR5, 0x160, UR4 ;  /* 0x00000160050a78a4 */ /* 0x000fe2000f8e0204 */
[----:B------:R-:W-:Y:S01]  /*22c0*/  UMOV UR9, 0xc0000010 ;  /* 0xc000001000097882 */ /* 0x000fe20000000000 */
[----:B------:R-:W-:Y:S02]  /*22d0*/  UMOV UR11, 0xc0000010 ;  /* 0xc0000010000b7882 */ /* 0x000fe40000000000 */
[----:B------:R-:W-:Y:S01]  /*22e0*/  UIADD3 UR14, UR10, 0x20, URZ ;  /* 0x000000200a0e7890 */ /* 0x000fe2000fffe03f */
[----:B------:R-:W-:Y:S01]  /*22f0*/  UMOV UR12, UR8 ;  /* 0x00000008000c7c82 */ /* 0x000fe20008000000 */
[----:B------:R-:W-:Y:S01]  /*2300*/  UMOV UR13, UR9 ;  /* 0x00000009000d7c82 */ /* 0x000fe20008000000 */
[----:B------:R-:W-:Y:S02]  /*2310*/  UMOV UR15, 0xc0000010 ;  /* 0xc0000010000f7882 */ /* 0x000fe40000000000 */
[----:B------:R-:W-:Y:S01]  /*2320*/  IGMMA.64x16x32.S8.S8 R192, gdesc[UR8], R192, gsb0 ;  /* 0x0060000008c079f1 */ /* 0x000fe200080410c0 */
        /* <DEDUP_REMOVED lines=36> */
[----:B------:R-:W-:-:S02]  /*2570*/  WARPGROUP.DEPBAR.LE gsb0, 0x0 ;  /* 0x00008000000079c5 */ /* 0x000fc40000010000 */
[----:B------:R-:W-:-:S06]  /*2580*/  WARPGROUP.ARRIVE ;  /* 0x00000000000079c5 */ /* 0x000fcc0000000000 */
[----:B------:R-:W-:Y:S01]  /*2590*/  IGMMA.64x16x32.S8.S8 R176, gdesc[UR12], R176, gsb0 ;  /* 0x006000000cb079f1 */ /* 0x000fe200080410b0 */
[----:B------:R-:W-:Y:S02]  /*25a0*/  UIADD3 UR12, UR8, 0x100, URZ ;  /* 0x00000100080c7890 */ /* 0x000fe4000fffe03f */
[----:B------:R-:W-:Y:S02]  /*25b0*/  WARPGROUP.DEPBAR.LE gsb0, 0x0 ;  /* 0x00008000000079c5 */ /* 0x000fe40000010000 */
[----:B------:R-:W-:-:S06]  /*25c0*/  WARPGROUP.ARRIVE ;  /* 0x00000000000079c5 */ /* 0x000fcc0000000000 */
[----:B------:R-:W-:Y:S03]  /*25d0*/  IGMMA.64x16x32.S8.S8 R160, gdesc[UR16], R160, gsb0 ;  /* 0x0060000010a079f1 */ /* 0x000fe600080410a0 */
        /* <DEDUP_REMOVED lines=23> */
[----:B------:R-:W-:Y:S01]  /*2750*/  IGMMA.64x16x32.S8.S8 R32, gdesc[UR52], R32, gsb0 ;  /* 0x00600000342079f1 */ /* 0x000fe20008041020 */
        /* <DEDUP_REMOVED lines=56> */
[----:B------:R-:W-:Y:S05]  /*2ae0*/  @!P0 BRA `(.L_x_28) ;  /* 0x0000000000048947 */ /* 0x000fea0003800000 */
[----:B------:R-:W-:Y:S01]  /*2af0*/  BPT.TRAP 0x1 ;  /* 0x000000040000795c */ /* 0x000fe20000300000 */
.L_x_28:
[----:B------:R-:W-:-:S13]  /*2b00*/  ISETP.NE.AND P1, PT, R18, RZ, PT ;  /* 0x000000ff1200720c */ /* 0x000fda0003f25270 */
[----:B------:R-:W-:-:S05]  /*2b10*/  VOTEU.ANY UP0, P1 ;  /* 0x00000000003f7886 */ /* 0x000fca0000800100 */
[----:B------:R-:W-:-:S04]  /*2b20*/  @UP0 ULEA UR7, UR6, UR7, 0x3 ;  /* 0x0000000706070291 */ /* 0x000fc8000f8e183f */
[----:B------:R-:W-:Y:S02]  /*2b30*/  @UP0 UIADD3 UR7, UR7, 0x80, URZ ;  /* 0x0000008007070890 */ /* 0x000fe4000fffe03f */
[----:B------:R-:W-:-:S04]  /*2b40*/  UISETP.GT.U32.AND UP0, UPT, UR39, 0x1, UPT ;  /* 0x000000012700788c */ /* 0x000fc8000bf04070 */
[----:B--2---:R-:W-:-:S05]  /*2b50*/  IMAD.U32 R4, RZ, RZ, UR7 ;  /* 0x00000007ff047e24 */ /* 0x004fca000f8e00ff */
[----:B0-----:R-:W-:-:S04]  /*2b60*/  @P1 PRMT R3, R19, 0x654, R4 ;  /* 0x0000065413031816 */ /* 0x001fc80000000004 */
[----:B------:R0:W-:Y:S01]  /*2b70*/  @P1 SYNCS.ARRIVE.TRANS64.RED.A1T0 RZ, [R3+URZ], RZ ;  /* 0x000000ff03ff19a7 */ /* 0x0001e2000810043f */
[----:B------:R-:W-:-:S13]  /*2b80*/  PLOP3.LUT P1, PT, PT, PT, UP0, 0x80, 0x0 ;  /* 0x000000000000781c */ /* 0x000fda0003f2f008 */
[----:B0-----:R-:W-:Y:S05]  /*2b90*/  @P1 BRA `(.L_x_29) ;  /* 0x0000000000041947 */ /* 0x001fea0003800000 */
[----:B------:R-:W-:Y:S01]  /*2ba0*/  BPT.TRAP 0x1 ;  /* 0x000000040000795c */ /* 0x000fe20000300000 */
.L_x_29:
[----:B------:R-:W-:Y:S01]  /*2bb0*/  UIADD3 UR5, UR5, 0x1, URZ ;  /* 0x0000000105057890 */ /* 0x000fe2000fffe03f */
[C---:B------:R-:W-:Y:S01]  /*2bc0*/  ISETP.GT.AND P1, PT, R0.reuse, 0x1, PT ;  /* 0x000000010000780c */ /* 0x040fe20003f24270 */
[----:B------:R-:W-:Y:S01]  /*2bd0*/  UIADD3 UR6, UR6, 0x1, URZ ;  /* 0x0000000106067890 */ /* 0x000fe2000fffe03f */
[----:B------:R-:W-:Y:S01]  /*2be0*/  VIADD R0, R0, 0xffffffff ;  /* 0xffffffff00007836 */ /* 0x000fe20000000000 */
[----:B------:R-:W-:Y:S02]  /*2bf0*/  UISETP.NE.AND UP0, UPT, UR5, 0x10, UPT ;  /* 0x000000100500788c */ /* 0x000fe4000bf05270 */
[----:B------:R-:W-:Y:S02]  /*2c00*/  UISETP.NE.AND UP1, UPT, UR6, 0x10, UPT ;  /* 0x000000100600788c */ /* 0x000fe4000bf25270 */
[----:B------:R-:W-:Y:S02]  /*2c10*/  USEL UR7, URZ, 0x1, UP0 ;  /* 0x000000013f077887 */ /* 0x000fe40008000000 */
[----:B------:R-:W-:-:S02]  /*2c20*/  USEL UR5, UR5, URZ, UP0 ;  /* 0x0000003f05057287 */ /* 0x000fc40008000000 */
[----:B------:R-:W-:Y:S02]  /*2c30*/  USEL UR6, UR6, URZ, UP1 ;  /* 0x0000003f06067287 */ /* 0x000fe40008800000 */
[----:B------:R-:W-:Y:S01]  /*2c40*/  LOP3.LUT R5, R5, UR7, RZ, 0x3c, !PT ;  /* 0x0000000705057c12 */ /* 0x000fe2000f8e3cff */
[----:B------:R-:W-:Y:S09]  /*2c50*/  @P1 BRA `(.L_x_30) ;  /* 0xfffffff400581947 */ /* 0x000ff2000383ffff */
.L_x_23:
[----:B------:R-:W3:Y:S02]  /*2c60*/  LDC R0, c[0x0][0x28c] ;  /* 0x0000a300ff007b82 */ /* 0x000ee40000000800 */
[----:B---3--:R-:W-:-:S13]  /*2c70*/  ISETP.GE.AND P1, PT, R0, 0x1, PT ;  /* 0x000000010000780c */ /* 0x008fda0003f26270 */
[----:B------:R-:W-:Y:S05]  /*2c80*/  @!P1 BRA `(.L_x_31) ;  /* 0x0000000000589947 */ /* 0x000fea0003800000 */
[----:B------:R-:W-:Y:S05]  /*2c90*/  @!P0 BRA `(.L_x_32) ;  /* 0x0000000000048947 */ /* 0x000fea0003800000 */
[----:B------:R-:W-:Y:S01]  /*2ca0*/  BPT.TRAP 0x1 ;  /* 0x000000040000795c */ /* 0x000fe20000300000 */
.L_x_32:
[----:B------:R-:W-:Y:S01]  /*2cb0*/  ISETP.NE.AND P0, PT, R18, RZ, PT ;  /* 0x000000ff1200720c */ /* 0x000fe20003f05270 */
[----:B------:R-:W-:-:S12]  /*2cc0*/  BSSY B0, `(.L_x_33) ;  /* 0x000000e000007945 */ /* 0x000fd80003800000 */
[----:B------:R-:W-:Y:S05]  /*2cd0*/  @!P0 BRA `(.L_x_34) ;  /* 0x0000000000308947 */ /* 0x000fea0003800000 */
[----:B------:R-:W3:Y:S01]  /*2ce0*/  S2UR UR6, SR_CgaCtaId ;  /* 0x00000000000679c3 */ /* 0x000ee20000008800 */
[----:B------:R-:W-:Y:S01]  /*2cf0*/  UISETP.LT.AND UP0, UPT, UR58, 0x1, UPT ;  /* 0x000000013a00788c */ /* 0x000fe2000bf01270 */
[----:B------:R-:W-:-:S03]  /*2d00*/  UMOV UR5, 0x400 ;  /* 0x0000040000057882 */ /* 0x000fc60000000000 */
[----:B------:R-:W-:-:S04]  /*2d10*/  USEL UR4, UR58, 0x1, UP0 ;  /* 0x000000013a047887 */ /* 0x000fc80008000000 */
[----:B------:R-:W-:-:S04]  /*2d20*/  UIADD3 UR4, UR56, UR58, -UR4 ;  /* 0x0000003a38047290 */ /* 0x000fc8000fffe804 */
[----:B------:R-:W-:-:S04]  /*2d30*/  USHF.L.U32 UR4, UR4, 0x3, URZ ;  /* 0x0000000304047899 */ /* 0x000fc8000800063f */
[----:B------:R-:W-:Y:S02]  /*2d40*/  ULOP3.LUT UR4, UR4, 0x78, URZ, 0xc0, !UPT ;  /* 0x0000007804047892 */ /* 0x000fe4000f8ec03f */
[----:B---3--:R-:W-:-:S04]  /*2d50*/  ULEA UR5, UR6, UR5, 0x18 ;  /* 0x0000000506057291 */ /* 0x008fc8000f8ec03f */
[----:B------:R-:W-:-:S06]  /*2d60*/  UIADD3 UR4, UR5, 0x80, UR4 ;  /* 0x0000008005047890 */ /* 0x000fcc000fffe004 */
[----:B------:R-:W-:-:S05]  /*2d70*/  IMAD.U32 R0, RZ, RZ, UR4 ;  /* 0x00000004ff007e24 */ /* 0x000fca000f8e00ff */
[----:B------:R-:W-:-:S04]  /*2d80*/  PRMT R0, R19, 0x654, R0 ;  /* 0x0000065413007816 */ /* 0x000fc80000000000 */
[----:B------:R3:W-:Y:S03]  /*2d90*/  SYNCS.ARRIVE.TRANS64.RED.A1T0 RZ, [R0+URZ], RZ ;  /* 0x000000ff00ff79a7 */ /* 0x0007e6000810043f */
.L_x_34:
[----:B------:R-:W-:Y:S05]  /*2da0*/  BSYNC B0 ;  /* 0x0000000000007941 */ /* 0x000fea0003800000 */
.L_x_33:
[----:B------:R-:W-:-:S06]  /*2db0*/  UISETP.GT.U32.AND UP0, UPT, UR39, 0x1, UPT ;  /* 0x000000012700788c */ /* 0x000fcc000bf04070 */
[----:B------:R-:W-:-:S13]  /*2dc0*/  PLOP3.LUT P0, PT, PT, PT, UP0, 0x80, 0x0 ;  /* 0x000000000000781c */ /* 0x000fda0003f0f008 */
[----:B------:R-:W-:Y:S05]  /*2dd0*/  @P0 BRA `(.L_x_31) ;  /* 0x0000000000040947 */ /* 0x000fea0003800000 */
[----:B------:R-:W-:Y:S01]  /*2de0*/  BPT.TRAP 0x1 ;  /* 0x000000040000795c */ /* 0x000fe20000300000 */
.L_x_31:
[----:B------:R-:W-:Y:S01]  /*2df0*/  R2UR UR4, R22 ;  /* 0x00000000160472ca */ /* 0x000fe200000e0000 */
[----:B------:R-:W-:Y:S01]  /*2e00*/  IMAD.MOV.U32 R7, RZ, RZ, -0x2 ;  /* 0xfffffffeff077424 */ /* 0x000fe200078e00ff */
[C---:B---3--:R-:W-:Y:S01]  /*2e10*/  LOP3.LUT R0, R2.reuse, 0x3, RZ, 0xc0, !PT ;  /* 0x0000000302007812 */ /* 0x048fe200078ec0ff */
[----:B------:R-:W-:Y:S01]  /*2e20*/  ULDC UR7, c[0x0][0x288] ;  /* 0x0000a20000077ab9 */ /* 0x000fe20000000800 */
[----:B------:R-:W-:Y:S01]  /*2e30*/  UIMAD UR61, UR61, 0xb0, URZ ;  /* 0x000000b03d3d78a4 */ /* 0x000fe2000f8e023f */
[----:B0-2---:R-:W-:Y:S01]  /*2e40*/  LOP3.LUT R4, R2, 0x60, RZ, 0xc0, !PT ;  /* 0x0000006002047812 */ /* 0x005fe200078ec0ff */
[----:B------:R-:W-:Y:S01]  /*2e50*/  UIADD3 UR56, UR58, UR56, URZ ;  /* 0x000000383a387290 */ /* 0x000fe2000fffe03f */
[----:B------:R-:W-:Y:S01]  /*2e60*/  IMAD R7, R0, R7, UR7 ;  /* 0x0000000700077e24 */ /* 0x000fe2000f8e0207 */
[--C-:B------:R-:W-:Y:S01]  /*2e70*/  SHF.R.U32.HI R0, RZ, 0x7, R2.reuse ;  /* 0x00000007ff007819 */ /* 0x100fe20000011602 */
[----:B------:R-:W-:Y:S01]  /*2e80*/  UISETP.GE.AND UP2, UPT, UR61, UR7, UPT ;  /* 0x000000073d00728c */ /* 0x000fe2000bf46270 */
[----:B------:R-:W-:Y:S01]  /*2e90*/  SHF.R.U32.HI R3, RZ, 0x2, R2 ;  /* 0x00000002ff037819 */ /* 0x000fe20000011602 */
[----:B------:R-:W-:Y:S01]  /*2ea0*/  ULDC UR10, c[0x0][0x284] ;  /* 0x0000a100000a7ab9 */ /* 0x000fe20000000800 */
[----:B------:R-:W-:Y:S01]  /*2eb0*/  LOP3.LUT R0, R0, 0x1, RZ, 0xc0, !PT ;  /* 0x0000000100007812 */ /* 0x000fe200078ec0ff */
[----:B------:R-:W-:Y:S01]  /*2ec0*/  USHF.L.U32 UR5, UR4, 0x8, URZ ;  /* 0x0000000804057899 */ /* 0x000fe2000800063f */
[----:B------:R-:W-:Y:S01]  /*2ed0*/  IMAD.SHL.U32 R206, R2, 0x2, RZ ;  /* 0x0000000202ce7824 */ /* 0x000fe200078e00ff */
[----:B------:R-:W-:Y:S01]  /*2ee0*/  UIMAD.WIDE UR12, UR4, 0x100, URZ ;  /* 0x00000100040c78a5 */ /* 0x000fe2000f8e023f */
[----:B------:R-:W-:Y:S01]  /*2ef0*/  SHF.R.U32.HI R6, RZ, 0x1, R4 ;  /* 0x00000001ff067819 */ /* 0x000fe20000011604 */
[----:B------:R-:W-:Y:S01]  /*2f00*/  USHF.R.U32.HI UR4, URZ, 0x4, UR56 ;  /* 0x000000043f047899 */ /* 0x000fe20008011638 */
[----:B------:R-:W-:Y:S01]  /*2f10*/  IMAD.U32 R207, RZ, RZ, UR61 ;  /* 0x0000003dffcf7e24 */ /* 0x000fe2000f8e00ff */
[----:B------:R-:W-:Y:S01]  /*2f20*/  UISETP.GE.OR UP2, UPT, UR5, UR10, UP2 ;  /* 0x0000000a0500728c */ /* 0x000fe20009746670 */
[----:B------:R-:W-:Y:S01]  /*2f30*/  IMAD.SHL.U32 R4, R0, 0x40, RZ ;  /* 0x0000004000047824 */ /* 0x000fe200078e00ff */
[----:B------:R-:W-:Y:S01]  /*2f40*/  LOP3.LUT R3, R3, 0x7, RZ, 0xc0, !PT ;  /* 0x0000000703037812 */ /* 0x000fe200078ec0ff */
[----:B------:R-:W-:Y:S01]  /*2f50*/  ULOP3.LUT UR4, UR4, 0x1, URZ, 0xc0, !UPT ;  /* 0x0000000104047892 */ /* 0x000fe2000f8ec03f */
[----:B------:R-:W-:Y:S01]  /*2f60*/  LOP3.LUT R206, R207, 0x6, R206, 0xf8, !PT ;  /* 0x00000006cfce7812 */ /* 0x000fe200078ef8ce */
[----:B------:R-:W-:Y:S01]  /*2f70*/  USHF.R.S32.HI UR11, URZ, 0x1f, UR57 ;  /* 0x0000001f3f0b7899 */ /* 0x000fe20008011439 */
[--C-:B------:R-:W-:Y:S01]  /*2f80*/  LOP3.LUT R15, R4, 0x40, R3.reuse, 0xe2, !PT ;  /* 0x00000040040f7812 */ /* 0x100fe200078ee203 */
[----:B------:R-:W-:Y:S01]  /*2f90*/  ULDC.64 UR8, c[0x0][0x5d0] ;  /* 0x0001740000087ab9 */ /* 0x000fe20000000a00 */
[----:B------:R-:W-:Y:S01]  /*2fa0*/  UISETP.GT.U32.AND UP0, UPT, UR56, 0xf, UPT ;  /* 0x0000000f3800788c */ /* 0x000fe2000bf04070 */
[----:B------:R-:W-:Y:S01]  /*2fb0*/  IADD3 R3, RZ, -R6, -R3 ;  /* 0x80000006ff037210 */ /* 0x000fe20007ffe803 */
[----:B------:R-:W-:Y:S01]  /*2fc0*/  UISETP.NE.U32.AND UP1, UPT, UR4, 0x1, UPT ;  /* 0x000000010400788c */ /* 0x000fe2000bf25070 */
[----:B------:R-:W-:Y:S01]  /*2fd0*/  PLOP3.LUT P0, PT, PT, PT, UP2, 0x80, 0x0 ;  /* 0x000000000000781c */ /* 0x000fe20003f0f028 */
[----:B------:R-:W-:Y:S01]  /*2fe0*/  UIMAD UR6, UR11, UR8, URZ ;  /* 0x000000080b0672a4 */ /* 0x000fe2000f8e023f */
[----:B------:R-:W-:Y:S01]  /*2ff0*/  SHF.R.S32.HI R207, RZ, 0x1f, R206 ;  /* 0x0000001fffcf7819 */ /* 0x000fe200000114ce */
[----:B------:R-:W-:Y:S01]  /*3000*/  IMAD.U32 R5, RZ, RZ, UR8 ;  /* 0x00000008ff057e24 */ /* 0x000fe2000f8e00ff */
[----:B------:R-:W-:Y:S01]  /*3010*/  UISETP.LT.U32.AND UP0, UPT, UR58, 0x10, UP0 ;  /* 0x000000103a00788c */ /* 0x000fe20008701070 */
[----:B------:R-:W-:Y:S01]  /*3020*/  IMAD R3, R0, -0x40, R3 ;  /* 0xffffffc000037824 */ /* 0x000fe200078e0203 */
[----:B------:R-:W-:Y:S01]  /*3030*/  UISETP.GT.U32.AND UP1, UPT, UR58, 0xf, !UP1 ;  /* 0x0000000f3a00788c */ /* 0x000fe2000cf24070 */
[----:B------:R-:W-:Y:S01]  /*3040*/  IMAD.U32 R0, RZ, RZ, UR10 ;  /* 0x0000000aff007e24 */ /* 0x000fe2000f8e00ff */
[----:B------:R-:W-:-:S02]  /*3050*/  UIMAD UR6, UR57, UR9, UR6 ;  /* 0x00000009390672a4 */ /* 0x000fc4000f8e0206 */
[----:B------:R-:W-:Y:S01]  /*3060*/  IMAD.WIDE.U32 R4, R5, UR57, R206 ;  /* 0x0000003905047c25 */ /* 0x000fe2000f8e00ce */
[----:B------:R-:W-:Y:S01]  /*3070*/  USEL UR7, URZ, 0x1, !UP0 ;  /* 0x000000013f077887 */ /* 0x000fe2000c000000 */
[----:B------:R-:W-:Y:S01]  /*3080*/  LOP3.LUT R15, R15, UR12, R6, 0xfe, !PT ;  /* 0x0000000c0f0f7c12 */ /* 0x000fe2000f8efe06 */
[----:B------:R-:W-:Y:S01]  /*3090*/  USEL UR4, URZ, 0x1, !UP1 ;  /* 0x000000013f047887 */ /* 0x000fe2000c800000 */
[----:B------:R-:W-:Y:S01]  /*30a0*/  IADD3 R3, R0, -UR5, R3 ;  /* 0x8000000500037c10 */ /* 0x000fe2000fffe003 */
[----:B------:R-:W-:Y:S01]  /*30b0*/  VIADD R5, R5, UR6 ;  /* 0x0000000605057c36 */ /* 0x000fe20008000000 */
[----:B------:R-:W-:Y:S01]  /*30c0*/  ULOP3.LUT UR56, UR56, 0xf, URZ, 0xc0, !UPT ;  /* 0x0000000f38387892 */ /* 0x000fe2000f8ec03f */
[----:B------:R-:W-:Y:S01]  /*30d0*/  VIADD R0, R7, -UR61 ;  /* 0x8000003d07007c36 */ /* 0x000fe20008000000 */
[----:B------:R-:W-:Y:S01]  /*30e0*/  ULOP3.LUT UR59, UR4, UR59, UR7, 0x96, !UPT ;  /* 0x0000003b043b7292 */ /* 0x000fe2000f8e9607 */
[----:B------:R-:W-:Y:S01]  /*30f0*/  UMOV UR6, 0xffffffff ;  /* 0xffffffff00067882 */ /* 0x000fe20000000000 */
[----:B------:R-:W-:Y:S10]  /*3100*/  @P0 BRA `(.L_x_35) ;  /* 0x0000008400fc0947 */ /* 0x000ff40003800000 */
[----:B------:R-:W0:Y:S01]  /*3110*/  LDC.64 R8, c[0x0][0x5c8] ;  /* 0x00017200ff087b82 */ /* 0x000e220000000a00 */
[----:B------:R-:W-:Y:S01]  /*3120*/  ULDC.64 UR4, c[0x0][0x5c0] ;  /* 0x0001700000047ab9 */ /* 0x000fe20000000a00 */
[----:B------:R-:W-:Y:S01]  /*3130*/  BSSY B0, `(.L_x_35) ;  /* 0x000087c000007945 */ /* 0x000fe20003800000 */
[C---:B0-----:R-:W-:Y:S01]  /*3140*/  IMAD R6, R8.reuse, UR13, RZ ;  /* 0x0000000d08067c24 */ /* 0x041fe2000f8e02ff */
[----:B------:R-:W-:Y:S01]  /*3150*/  SHF.L.U64.HI R13, R8, 0x3, R9 ;  /* 0x00000003080d7819 */ /* 0x000fe20000010209 */
[----:B------:R-:W-:-:S04]  /*3160*/  IMAD.WIDE.U32 R4, R15, R8, R4 ;  /* 0x000000080f047225 */ /* 0x000fc800078e0004 */
[----:B------:R-:W-:Y:S01]  /*3170*/  IMAD R7, R15, R9, R6 ;  /* 0x000000090f077224 */ /* 0x000fe200078e0206 */
[----:B------:R-:W-:Y:S01]  /*3180*/  IADD3 R4, P0, R4, UR4, RZ ;  /* 0x0000000404047c10 */ /* 0x000fe2000ff1e0ff */
[----:B------:R-:W-:Y:S02]  /*3190*/  IMAD.SHL.U32 R11, R8, 0x8, RZ ;  /* 0x00000008080b7824 */ /* 0x000fe400078e00ff */
[----:B------:R-:W-:Y:S02]  /*31a0*/  IMAD.IADD R7, R5, 0x1, R7 ;  /* 0x0000000105077824 */ /* 0x000fe400078e0207 */
[----:B------:R-:W-:Y:S01]  /*31b0*/  IMAD R21, R9, 0x78, RZ ;  /* 0x0000007809157824 */ /* 0x000fe200078e02ff */
[----:B------:R-:W-:Y:S02]  /*31c0*/  IADD3 R6, P1, R11, R4, RZ ;  /* 0x000000040b067210 */ /* 0x000fe40007f3e0ff */
[----:B------:R-:W-:Y:S02]  /*31d0*/  IADD3.X R5, R7, UR5, RZ, P0, !PT ;  /* 0x0000000507057c10 */ /* 0x000fe400087fe4ff */
[----:B-----5:R-:W-:-:S03]  /*31e0*/  ISETP.NE.AND P0, PT, R23, RZ, PT ;  /* 0x000000ff1700720c */ /* 0x020fc60003f05270 */
[----:B------:R-:W-:Y:S02]  /*31f0*/  IMAD.X R7, R13, 0x1, R5, P1 ;  /* 0x000000010d077824 */ /* 0x000fe400008e0605 */
[----:B------:R-:W-:-:S04]  /*3200*/  IMAD.WIDE.U32 R8, R8, 0x78, R6 ;  /* 0x0000007808087825 */ /* 0x000fc800078e0006 */
[----:B------:R-:W-:Y:S01]  /*3210*/  IMAD.IADD R9, R9, 0x1, R21 ;  /* 0x0000000109097824 */ /* 0x000fe200078e0215 */
[----:B------:R-:W-:-:S05]  /*3220*/  IADD3 R10, P1, R11, R8, RZ ;  /* 0x000000080b0a7210 */ /* 0x000fca0007f3e0ff */
[----:B------:R-:W-:Y:S01]  /*3230*/  IMAD.X R11, R13, 0x1, R9, P1 ;  /* 0x000000010d0b7824 */ /* 0x000fe200008e0609 */
[----:B------:R-:W-:Y:S07]  /*3240*/  @!P0 BRA `(.L_x_36) ;  /* 0x0000006400588947 */ /* 0x000fee0003800000 */
[----:B------:R-:W0:Y:S01]  /*3250*/  LDC.64 R202, c[0x0][0x5b0] ;  /* 0x00016c00ffca7b82 */ /* 0x000e220000000a00 */
[----:B------:R-:W-:Y:S01]  /*3260*/  ULDC.64 UR8, c[0x0][0x5b8] ;  /* 0x00016e0000087ab9 */ /* 0x000fe20000000a00 */
[----:B------:R-:W-:Y:S01]  /*3270*/  ISETP.GE.AND P3, PT, R3, 0x1, PT ;  /* 0x000000010300780c */ /* 0x000fe20003f66270 */
[----:B------:R-:W-:Y:S02]  /*3280*/  UIMAD UR4, UR11, UR8, URZ ;  /* 0x000000080b0472a4 */ /* 0x000fe4000f8e023f */
[----:B------:R-:W-:Y:S01]  /*3290*/  IMAD.U32 R21, RZ, RZ, UR8 ;  /* 0x00000008ff157e24 */ /* 0x000fe2000f8e00ff */
[----:B------:R-:W-:Y:S01]  /*32a0*/  BSSY B1, `(.L_x_37) ;  /* 0x000000e000017945 */ /* 0x000fe20003800000 */
[----:B------:R-:W-:Y:S01]  /*32b0*/  ISETP.LT.OR P1, PT, R0, 0x1, !P3 ;  /* 0x000000010000780c */ /* 0x000fe20005f21670 */
[----:B------:R-:W-:Y:S01]  /*32c0*/  UIMAD UR4, UR57, UR9, UR4 ;  /* 0x00000009390472a4 */ /* 0x000fe2000f8e0204 */
[----:B------:R-:W2:Y:S01]  /*32d0*/  LDC.64 R12, c[0x0][0x5a8] ;  /* 0x00016a00ff0c7b82 */ /* 0x000ea20000000a00 */
[----:B------:R-:W-:-:S04]  /*32e0*/  IMAD.WIDE.U32 R206, R21, UR57, R206 ;  /* 0x0000003915ce7c25 */ /* 0x000fc8000f8e00ce */
[----:B------:R-:W-:Y:S02]  /*32f0*/  VIADD R205, R207, UR4 ;  /* 0x00000004cfcd7c36 */ /* 0x000fe40008000000 */
[----:B------:R-:W-:Y:S02]  /*3300*/  IMAD.MOV.U32 R204, RZ, RZ, R206 ;  /* 0x000000ffffcc7224 */ /* 0x000fe400078e00ce */
[----:B0-----:R-:W-:Y:S02]  /*3310*/  IMAD R14, R202, UR13, RZ ;  /* 0x0000000dca0e7c24 */ /* 0x001fe4000f8e02ff */
[----:B------:R-:W-:-:S04]  /*3320*/  IMAD.WIDE.U32 R20, R15, R202, R204 ;  /* 0x000000ca0f147225 */ /* 0x000fc800078e00cc */
[----:B------:R-:W-:Y:S01]  /*3330*/  IMAD R217, R15, R203, R14 ;  /* 0x000000cb0fd97224 */ /* 0x000fe200078e020e */
[----:B--2---:R-:W-:-:S04]  /*3340*/  IADD3 R20, P0, R20, R12, RZ ;  /* 0x0000000c14147210 */ /* 0x004fc80007f1e0ff */
[----:B------:R-:W-:Y:S01]  /*3350*/  IADD3.X R21, R13, R21, R217, P0, !PT ;  /* 0x000000150d157210 */ /* 0x000fe200007fe4d9 */
[----:B------:R-:W-:Y:S08]  /*3360*/  @P1 BRA `(.L_x_38) ;  /* 0x0000000000041947 */ /* 0x000ff00003800000 */
[----:B-1----:R0:W5:Y:S02]  /*3370*/  LDG.E.U8 R201, desc[UR36][R20.64] ;  /* 0x0000002414c97981 */ /* 0x002164000c1e1100 */
.L_x_38:
[----:B------:R-:W-:Y:S05]  /*3380*/  BSYNC B1 ;  /* 0x0000000000017941 */ /* 0x000fea0003800000 */
.L_x_37:
[----:B-----5:R-:W-:Y:S01]  /*3390*/  LOP3.LUT R14, R201, 0xffff, RZ, 0xc0, !PT ;  /* 0x0000ffffc90e7812 */ /* 0x020fe200078ec0ff */
[C---:B------:R-:W-:Y:S01]  /*33a0*/  IMAD.SHL.U32 R208, R202.reuse, 0x8, RZ ;  /* 0x00000008cad07824 */ /* 0x040fe200078e00ff */
[----:B------:R-:W-:Y:S01]  /*33b0*/  SHF.L.U64.HI R209, R202, 0x3, R203 ;  /* 0x00000003cad17819 */ /* 0x000fe200000102cb */
[----:B------:R-:W-:Y:S01]  /*33c0*/  BSSY B1, `(.L_x_39) ;  /* 0x0000013000017945 */ /* 0x000fe20003800000 */
[----:B------:R-:W-:Y:S02]  /*33d0*/  PRMT R14, R14, 0x8880, RZ ;  /* 0x000088800e0e7816 */ /* 0x000fe400000000ff */
[----:B------:R-:W-:Y:S01]  /*33e0*/  ISETP.GE.AND P2, PT, R3, 0x9, PT ;  /* 0x000000090300780c */ /* 0x000fe20003f46270 */
[----:B------:R-:W-:-:S03]  /*33f0*/  IMAD.WIDE.U32 R212, R15, R202, R208 ;  /* 0x000000ca0fd47225 */ /* 0x000fc600078e00d0 */
[----:B------:R-:W-:Y:S01]  /*3400*/  ISETP.LT.OR P0, PT, R0, 0x1, !P2 ;  /* 0x000000010000780c */ /* 0x000fe20005701670 */
[----:B------:R-:W-:Y:S01]  /*3410*/  IMAD R211, R14, R23, RZ ;  /* 0x000000170ed37224 */ /* 0x000fe200078e02ff */
[----:B------:R-:W-:Y:S01]  /*3420*/  IADD3 R14, P5, P6, R206, R12, R212 ;  /* 0x0000000cce0e7210 */ /* 0x000fe20007ebe0d4 */
[----:B------:R-:W-:Y:S01]  /*3430*/  IMAD.IADD R22, R217, 0x1, R213 ;  /* 0x00000001d9167824 */ /* 0x000fe200078e02d5 */
[----:B------:R-:W-:Y:S01]  /*3440*/  IADD3 R213, P4, R15, 0x80, RZ ;  /* 0x000000800fd57810 */ /* 0x000fe20007f9e0ff */
[----:B------:R-:W-:-:S03]  /*3450*/  @!P1 IMAD R215, R192, R200, R211 ;  /* 0x000000c8c0d79224 */ /* 0x000fc600078e02d3 */
[----:B------:R-:W-:Y:S02]  /*3460*/  IADD3.X R15, R205, R13, R22, P5, P6 ;  /* 0x0000000dcd0f7210 */ /* 0x000fe40002fec416 */
[----:B------:R2:W-:Y:S01]  /*3470*/  @!P1 STG.E.U8 desc[UR36][R4.64], R215 ;  /* 0x000000d704009986 */ /* 0x0005e2000c101124 */
[C---:B------:R-:W-:Y:S02]  /*3480*/  ISETP.LT.OR P1, PT, R0.reuse, 0x2, !P3 ;  /* 0x000000020000780c */ /* 0x040fe40005f21670 */
[C---:B------:R-:W-:Y:S02]  /*3490*/  ISETP.LT.OR P5, PT, R0.reuse, 0x2, !P2 ;  /* 0x000000020000780c */ /* 0x040fe400057a1670 */
[----:B------:R-:W-:-:S09]  /*34a0*/  ISETP.LT.OR P6, PT, R0, 0x9, !P3 ;  /* 0x000000090000780c */ /* 0x000fd20005fc1670 */
[----:B--2---:R-:W-:Y:S05]  /*34b0*/  @P1 BRA `(.L_x_40) ;  /* 0x00000000000c1947 */ /* 0x004fea0003800000 */
[----:B-1----:R-:W2:Y:S02]  /*34c0*/  LDG.E.U8 R201, desc[UR36][R20.64+0x1] ;  /* 0x0000012414c97981 */ /* 0x002ea4000c1e1100 */
[----:B--2---:R-:W-:-:S05]  /*34d0*/  PRMT R22, R201, 0x8880, RZ ;  /* 0x00008880c9167816 */ /* 0x004fca00000000ff */
[----:B------:R-:W-:-:S07]  /*34e0*/  IMAD R211, R22, R23, RZ ;  /* 0x0000001716d37224 */ /* 0x000fce00078e02ff */
.L_x_40:
[----:B------:R-:W-:Y:S05]  /*34f0*/  BSYNC B1 ;  /* 0x0000000000017941 */ /* 0x000fea0003800000 */
.L_x_39:
[----:B------:R-:W-:Y:S01]  /*3500*/  @!P1 IMAD R193, R193, R200, R211 ;  /* 0x000000c8c1c19224 */ /* 0x000fe200078e02d3 */
[----:B------:R-:W-:Y:S04]  /*3510*/  BSSY B1, `(.L_x_41) ;  /* 0x0000006000017945 */ /* 0x000fe80003800000 */
[----:B------:R2:W-:Y:S01]  /*3520*/  @!P1 STG.E.U8 desc[UR36][R4.64+0x1], R193 ;  /* 0x000001c104009986 */ /* 0x0005e2000c101124 */
[----:B------:R-:W-:Y:S05]  /*3530*/  @P0 BRA `(.L_x_42) ;  /* 0x00000000000c0947 */ /* 0x000fea0003800000 */
[----:B-1----:R-:W3:Y:S02]  /*3540*/  LDG.E.U8 R201, desc[UR36][R14.64] ;  /* 0x000000240ec97981 */ /* 0x002ee4000c1e1100 */
[----:B---3--:R-:W-:-:S05]  /*3550*/  PRMT R22, R201, 0x8880, RZ ;  /* 0x00008880c9167816 */ /* 0x008fca00000000ff */
[----:B------:R-:W-:-:S07]  /*3560*/  IMAD R211, R22, R23, RZ ;  /* 0x0000001716d37224 */ /* 0x000fce00078e02ff */
.L_x_42:
[----:B------:R-:W-:Y:S05]  /*3570*/  BSYNC B1 ;  /* 0x0000000000017941 */ /* 0x000fea0003800000 */
.L_x_41:
[----:B--2---:R-:W-:Y:S01]  /*3580*/  @!P0 IMAD R193, R194, R200, R211 ;  /* 0x000000c8c2c18224 */ /* 0x004fe200078e02d3 */
[----:B------:R-:W-:Y:S04]  /*3590*/  BSSY B1, `(.L_x_43) ;  /* 0x0000006000017945 */ /* 0x000fe80003800000 */
[----:B------:R2:W-:Y:S01]  /*35a0*/  @!P0 STG.E.U8 desc[UR36][R6.64], R193 ;  /* 0x000000c106008986 */ /* 0x0005e2000c101124 */
[----:B------:R-:W-:Y:S05]  /*35b0*/  @P5 BRA `(.L_x_44) ;  /* 0x00000000000c5947 */ /* 0x000fea0003800000 */
[----:B-1----:R-:W3:Y:S02]  /*35c0*/  LDG.E.U8 R201, desc[UR36][R14.64+0x1] ;  /* 0x000001240ec97981 */ /* 0x002ee4000c1e1100 */
[----:B---3--:R-:W-:-:S05]  /*35d0*/  PRMT R22, R201, 0x8880, RZ ;  /* 0x00008880c9167816 */ /* 0x008fca00000000ff */
[----:B------:R-:W-:-:S07]  /*35e0*/  IMAD R211, R22, R23, RZ ;  /* 0x0000001716d37224 */ /* 0x000fce00078e02ff */
.L_x_44:
[----:B------:R-:W-:Y:S05]  /*35f0*/  BSYNC B1 ;  /* 0x0000000000017941 */ /* 0x000fea0003800000 */
.L_x_43:
[----:B------:R-:W-:Y:S01]  /*3600*/  @!P5 IMAD R195, R195, R200, R211 ;  /* 0x000000c8c3c3d224 */ /* 0x000fe200078e02d3 */
[----:B------:R-:W-:Y:S01]  /*3610*/  BSSY B1, `(.L_x_45) ;  /* 0x0000007000017945 */ /* 0x000fe20003800000 */
[----:B------:R-:W-:-:S03]  /*3620*/  IMAD.WIDE.U32 R208, R213, R202, R208 ;  /* 0x000000cad5d07225 */ /* 0x000fc600078e00d0 */
[----:B------:R3:W-:Y:S01]  /*3630*/  @!P5 STG.E.U8 desc[UR36][R6.64+0x1], R195 ;  /* 0x000001c30600d986 */ /* 0x0007e2000c101124 */
[----:B------:R-:W-:Y:S05]  /*3640*/  @P6 BRA `(.L_x_46) ;  /* 0x00000000000c6947 */ /* 0x000fea0003800000 */
[----:B-1----:R-:W4:Y:S02]  /*3650*/  LDG.E.U8 R201, desc[UR36][R20.64+0x8] ;  /* 0x0000082414c97981 */ /* 0x002f24000c1e1100 */
[----:B----4-:R-:W-:-:S05]  /*3660*/  PRMT R22, R201, 0x8880, RZ ;  /* 0x00008880c9167816 */ /* 0x010fca00000000ff */
[----:B------:R-:W-:-:S07]  /*3670*/  IMAD R211, R22, R23, RZ ;  /* 0x0000001716d37224 */ /* 0x000fce00078e02ff */
.L_x_46:
[----:B------:R-:W-:Y:S05]  /*3680*/  BSYNC B1 ;  /* 0x0000000000017941 */ /* 0x000fea0003800000 */
.L_x_45:
[----:B------:R-:W-:Y:S01]  /*3690*/  ISETP.LT.OR P5, PT, R0, 0xa, !P3 ;  /* 0x0000000a0000780c */ /* 0x000fe20005fa1670 */
[----:B--2---:R-:W-:Y:S01]  /*36a0*/  @!P6 IMAD R193, R196, R200, R211 ;  /* 0x000000c8c4c1e224 */ /* 0x004fe200078e02d3 */
[----:B------:R-:W-:Y:S01]  /*36b0*/  BSSY B1, `(.L_x_47) ;  /* 0x000000b000017945 */ /* 0x000fe20003800000 */
[----:B---3--:R-:W-:Y:S01]  /*36c0*/  IMAD.X R195, RZ, RZ, UR13, P4 ;  /* 0x0000000dffc37e24 */ /* 0x008fe2000a0e06ff */
[----:B------:R-:W-:Y:S02]  /*36d0*/  IADD3 R206, P1, P0, R206, R12, R208 ;  /* 0x0000000ccece7210 */ /* 0x000fe4000783e0d0 */
[----:B------:R2:W-:Y:S01]  /*36e0*/  @!P6 STG.E.U8 desc[UR36][R4.64+0x8], R193 ;  /* 0x000008c10400e986 */ /* 0x0005e2000c101124 */
[C---:B------:R-:W-:Y:S01]  /*36f0*/  ISETP.LT.OR P6, PT, R0.reuse, 0x9, !P2 ;  /* 0x000000090000780c */ /* 0x040fe200057c1670 */
[----:B------:R-:W-:Y:S01]  /*3700*/  IMAD R192, R195, R202, RZ ;  /* 0x000000cac3c07224 */ /* 0x000fe200078e02ff */
[----:B------:R-:W-:-:S04]  /*3710*/  ISETP.LT.OR P4, PT, R0, 0xa, !P2 ;  /* 0x0000000a0000780c */ /* 0x000fc80005781670 */
[----:B------:R-:W-:Y:S09]  /*3720*/  @P5 BRA `(.L_x_48) ;  /* 0x00000000000c5947 */ /* 0x000ff20003800000 */
[----:B-1----:R-:W3:Y:S02]  /*3730*/  LDG.E.U8 R201, desc[UR36][R20.64+0x9] ;  /* 0x0000092414c97981 */ /* 0x002ee4000c1e1100 */
[----:B---3--:R-:W-:-:S05]  /*3740*/  PRMT R22, R201, 0x8880, RZ ;  /* 0x00008880c9167816 */ /* 0x008fca00000000ff */
[----:B------:R-:W-:-:S07]  /*3750*/  IMAD R211, R22, R23, RZ ;  /* 0x0000001716d37224 */ /* 0x000fce00078e02ff */
.L_x_48:
[----:B------:R-:W-:Y:S05]  /*3760*/  BSYNC B1 ;  /* 0x0000000000017941 */ /* 0x000fea0003800000 */
.L_x_47:
[----:B------:R-:W-:Y:S01]  /*3770*/  @!P5 IMAD R197, R197, R200, R211 ;  /* 0x000000c8c5c5d224 */ /* 0x000fe200078e02d3 */
[----:B------:R-:W-:Y:S01]  /*3780*/  BSSY B1, `(.L_x_49) ;  /* 0x0000007000017945 */ /* 0x000fe20003800000 */
[----:B------:R-:W-:-:S03]  /*3790*/  IMAD R195, R213, R203, R192 ;  /* 0x000000cbd5c37224 */ /* 0x000fc600078e02c0 */
[----:B------:R3:W-:Y:S01]  /*37a0*/  @!P5 STG.E.U8 desc[UR36][R4.64+0x9], R197 ;  /* 0x000009c50400d986 */ /* 0x0007e2000c101124 */
[----:B------:R-:W-:Y:S05]  /*37b0*/  @P6 BRA `(.L_x_50) ;  /* 0x00000000000c6947 */ /* 0x000fea0003800000 */
[----:B-1----:R-:W4:Y:S02]  /*37c0*/  LDG.E.U8 R201, desc[UR36][R14.64+0x8] ;  /* 0x000008240ec97981 */ /* 0x002f24000c1e1100 */
[----:B----4-:R-:W-:-:S05]  /*37d0*/  PRMT R22, R201, 0x8880, RZ ;  /* 0x00008880c9167816 */ /* 0x010fca00000000ff */
[----:B------:R-:W-:-:S07]  /*37e0*/  IMAD R211, R22, R23, RZ ;  /* 0x0000001716d37224 */ /* 0x000fce00078e02ff */
.L_x_50:
[----:B------:R-:W-:Y:S05]  /*37f0*/  BSYNC B1 ;  /* 0x0000000000017941 */ /* 0x000fea0003800000 */
.L_x_49:
[----:B--2---:R-:W-:Y:S01]  /*3800*/  @!P6 IMAD R193, R198, R200, R211 ;  /* 0x000000c8c6c1e224 */ /* 0x004fe200078e02d3 */
[----:B------:R-:W-:Y:S01]  /*3810*/  BSSY B1, `(.L_x_51) ;  /* 0x0000008000017945 */ /* 0x000fe20003800000 */
[----:B------:R-:W-:Y:S02]  /*3820*/  IMAD.IADD R208, R195, 0x1, R209 ;  /* 0x00000001c3d07824 */ /* 0x000fe400078e02d1 */
[----:B------:R-:W-:Y:S01]  /*3830*/  IMAD.WIDE.U32 R202, R213, R202, R204 ;  /* 0x000000cad5ca7225 */ /* 0x000fe200078e00cc */
[----:B------:R2:W-:Y:S01]  /*3840*/  @!P6 STG.E.U8 desc[UR36][R6.64+0x8], R193 ;  /* 0x000008c10600e986 */ /* 0x0005e2000c101124 */
[----:B------:R-:W-:Y:S05]  /*3850*/  @P4 BRA `(.L_x_52) ;  /* 0x00000000000c4947 */ /* 0x000fea0003800000 */
[----:B-1----:R-:W4:Y:S02]  /*3860*/  LDG.E.U8 R201, desc[UR36][R14.64+0x9] ;  /* 0x000009240ec97981 */ /* 0x002f24000c1e1100 */
[----:B----4-:R-:W-:-:S05]  /*3870*/  PRMT R22, R201, 0x8880, RZ ;  /* 0x00008880c9167816 */ /* 0x010fca00000000ff */
[----:B------:R-:W-:-:S07]  /*3880*/  IMAD R211, R22, R23, RZ ;  /* 0x0000001716d37224 */ /* 0x000fce00078e02ff */
.L_x_52:
[----:B------:R-:W-:Y:S05]  /*3890*/  BSYNC B1 ;  /* 0x0000000000017941 */ /* 0x000fea0003800000 */
.L_x_51:
[----:B------:R-:W-:Y:S01]  /*38a0*/  @!P4 IMAD R199, R199, R200, R211 ;  /* 0x000000c8c7c7c224 */ /* 0x000fe200078e02d3 */
[----:B------:R-:W-:Y:S01]  /*38b0*/  IADD3.X R207, R205, R13, R208, P1, P0 ;  /* 0x0000000dcdcf7210 */ /* 0x000fe20000fe04d0 */
[----:B------:R-:W-:Y:S01]  /*38c0*/  BSSY B1, `(.L_x_53) ;  /* 0x000000d000017945 */ /* 0x000fe20003800000 */
[C---:B------:R-:W-:Y:S02]  /*38d0*/  ISETP.GE.AND P1, PT, R3.reuse, 0x81, PT ;  /* 0x000000810300780c */ /* 0x040fe40003f26270 */
[----:B------:R4:W-:Y:S01]  /*38e0*/  @!P4 STG.E.U8 desc[UR36][R6.64+0x9], R199 ;  /* 0x000009c70600c986 */ /* 0x0009e2000c101124 */
[----:B------:R-:W-:Y:S02]  /*38f0*/  IADD3 R12, P5, R202, R12, RZ ;  /* 0x0000000cca0c7210 */ /* 0x000fe40007fbe0ff */
[----:B------:R-:W-:Y:S02]  /*3900*/  ISETP.LT.OR P4, PT, R0, 0x1, !P1 ;  /* 0x000000010000780c */ /* 0x000fe40004f81670 */
[----:B------:R-:W-:-:S02]  /*3910*/  ISETP.GE.AND P0, PT, R3, 0x89, PT ;  /* 0x000000890300780c */ /* 0x000fc40003f06270 */
[----:B------:R-:W-:Y:S02]  /*3920*/  IADD3.X R13, R13, R203, R195, P5, !PT ;  /* 0x000000cb0d0d7210 */ /* 0x000fe40002ffe4c3 */
[C---:B------:R-:W-:Y:S02]  /*3930*/  ISETP.LT.OR P6, PT, R0.reuse, 0x2, !P1 ;  /* 0x000000020000780c */ /* 0x040fe40004fc1670 */
[----:B------:R-:W-:-:S05]  /*3940*/  ISETP.LT.OR P5, PT, R0, 0x1, !P0 ;  /* 0x000000010000780c */ /* 0x000fca00047a1670 */
[----:B----4-:R-:W-:Y:S08]  /*3950*/  @P4 BRA `(.L_x_54) ;  /* 0x00000000000c4947 */ /* 0x010ff00003800000 */
[----:B-1----:R-:W4:Y:S02]  /*3960*/  LDG.E.U8 R201, desc[UR36][R12.64] ;  /* 0x000000240cc97981 */ /* 0x002f24000c1e1100 */
[----:B----4-:R-:W-:-:S05]  /*3970*/  PRMT R22, R201, 0x8880, RZ ;  /* 0x00008880c9167816 */ /* 0x010fca00000000ff */
[----:B------:R-:W-:-:S07]  /*3980*/  IMAD R211, R22, R23, RZ ;  /* 0x0000001716d37224 */ /* 0x000fce00078e02ff */
.L_x_54:
[----:B------:R-:W-:Y:S05]  /*3990*/  BSYNC B1 ;  /* 0x0000000000017941 */ /* 0x000fea0003800000 */
.L_x_53:
[----:B------:R-:W-:Y:S01]  /*39a0*/  @!P4 IMAD R3, R184, R200, R211 ;  /* 0x000000c8b803c224 */ /* 0x000fe200078e02d3 */
[----:B------:R-:W-:Y:S04]  /*39b0*/  BSSY B1, `(.L_x_55) ;  /* 0x0000006000017945 */ /* 0x000fe80003800000 */
[----:B------:R4:W-:Y:S01]  /*39c0*/  @!P4 STG.E.U8 desc[UR36][R8.64], R3 ;  /* 0x000000030800c986 */ /* 0x0009e2000c101124 */
[----:B------:R-:W-:Y:S05]  /*39d0*/  @P6 BRA `(.L_x_56) ;  /* 0x00000000000c6947 */ /* 0x000fea0003800000 */
[----:B-1----:R-:W5:Y:S02]  /*39e0*/  LDG.E.U8 R201, desc[UR36][R12.64+0x1] ;  /* 0x000001240cc97981 */ /* 0x002f64000c1e1100 */
[----:B-----5:R-:W-:-:S05]  /*39f0*/  PRMT R22, R201, 0x8880, RZ ;  /* 0x00008880c9167816 */ /* 0x020fca00000000ff */
[----:B------:R-:W-:-:S07]  /*3a00*/  IMAD R211, R22, R23, RZ ;  /* 0x0000001716d37224 */ /* 0x000fce00078e02ff */
.L_x_56:
[----:B------:R-:W-:Y:S05]  /*3a10*/  BSYNC B1 ;  /* 0x0000000000017941 */ /* 0x000fea0003800000 */
.L_x_55:
[----:B------:R-:W-:Y:S01]  /*3a20*/  @!P6 IMAD R185, R185, R200, R211 ;  /* 0x000000c8b9b9e224 */ /* 0x000fe200078e02d3 */
[----:B------:R-:W-:Y:S04]  /*3a30*/  BSSY B1, `(.L_x_57) ;  /* 0x0000006000017945 */ /* 0x000fe80003800000 */
[----:B------:R0:W-:Y:S01]  /*3a40*/  @!P6 STG.E.U8 desc[UR36][R8.64+0x1], R185 ;  /* 0x000001b90800e986 */ /* 0x0001e2000c101124 */
[----:B------:R-:W-:Y:S05]  /*3a50*/  @P5 BRA `(.L_x_58) ;  /* 0x00000000000c5947 */ /* 0x000fea0003800000 */
[----:B-1----:R-:W5:Y:S02]  /*3a60*/  LDG.E.U8 R201, desc[UR36][R206.64] ;  /* 0x00000024cec97981 */ /* 0x002f64000c1e1100 */
[----:B-----5:R-:W-:-:S05]  /*3a70*/  PRMT R22, R201, 0x8880, RZ ;  /* 0x00008880c9167816 */ /* 0x020fca00000000ff */
[----:B------:R-:W-:-:S07]  /*3a80*/  IMAD R211, R22, R23, RZ ;  /* 0x0000001716d37224 */ /* 0x000fce00078e02ff */
.L_x_58:
[----:B------:R-:W-:Y:S05]  /*3a90*/  BSYNC B1 ;  /* 0x0000000000017941 */ /* 0x000fea0003800000 */
.L_x_57:
[----:B------:R-:W-:Y:S01]  /*3aa0*/  ISETP.LT.OR P4, PT, R0, 0x2, !P0 ;  /* 0x000000020000780c */ /* 0x000fe20004781670 */
[----:B----4-:R-:W-:Y:S01]  /*3ab0*/  @!P5 IMAD R3, R186, R200, R211 ;  /* 0x000000c8ba03d224 */ /* 0x010fe200078e02d3 */
[----:B------:R-:W-:Y:S01]  /*3ac0*/  BSSY B1, `(.L_x_59) ;  /* 0x0000008000017945 */ /* 0x000fe20003800000 */
[----:B------:R-:W-:-:S03]  /*3ad0*/  ISETP.LT.OR P6, PT, R0, 0x9, !P1 ;  /* 0x000000090000780c */ /* 0x000fc60004fc1670 */
[----:B------:R4:W-:Y:S01]  /*3ae0*/  @!P5 STG.E.U8 desc[UR36][R10.64], R3 ;  /* 0x000000030a00d986 */ /* 0x0009e2000c101124 */
[----:B------:R-:W-:-:S06]  /*3af0*/  ISETP.LT.OR P5, PT, R0, 0xa, !P1 ;  /* 0x0000000a0000780c */ /* 0x000fcc0004fa1670 */
[----:B------:R-:W-:Y:S07]  /*3b00*/  @P4 BRA `(.L_x_60) ;  /* 0x00000000000c4947 */ /* 0x000fee0003800000 */
[----:B-1----:R-:W5:Y:S02]  /*3b10*/  LDG.E.U8 R201, desc[UR36][R206.64+0x1] ;  /* 0x00000124cec97981 */ /* 0x002f64000c1e1100 */
[----:B-----5:R-:W-:-:S05]  /*3b20*/  PRMT R22, R201, 0x8880, RZ ;  /* 0x00008880c9167816 */ /* 0x020fca00000000ff */
[----:B------:R-:W-:-:S07]  /*3b30*/  IMAD R211, R22, R23, RZ ;  /* 0x0000001716d37224 */ /* 0x000fce00078e02ff */
.L_x_60:
[----:B------:R-:W-:Y:S05]  /*3b40*/  BSYNC B1 ;  /* 0x0000000000017941 */ /* 0x000fea0003800000 */
.L_x_59:
[----:B------:R-:W-:Y:S01]  /*3b50*/  @!P4 IMAD R187, R187, R200, R211 ;  /* 0x000000c8bbbbc224 */ /* 0x000fe200078e02d3 */
[----:B------:R-:W-:Y:S04]  /*3b60*/  BSSY B1, `(.L_x_61) ;  /* 0x0000006000017945 */ /* 0x000fe80003800000 */
[----:B------:R0:W-:Y:S01]  /*3b70*/  @!P4 STG.E.U8 desc[UR36][R10.64+0x1], R187 ;  /* 0x000001bb0a00c986 */ /* 0x0001e2000c101124 */
[----:B------:R-:W-:Y:S05]  /*3b80*/  @P6 BRA `(.L_x_62) ;  /* 0x00000000000c6947 */ /* 0x000fea0003800000 */
[----:B-1----:R-:W5:Y:S02]  /*3b90*/  LDG.E.U8 R201, desc[UR36][R12.64+0x8] ;  /* 0x000008240cc97981 */ /* 0x002f64000c1e1100 */
[----:B-----5:R-:W-:-:S05]  /*3ba0*/  PRMT R22, R201, 0x8880, RZ ;  /* 0x00008880c9167816 */ /* 0x020fca00000000ff */
[----:B------:R-:W-:-:S07]  /*3bb0*/  IMAD R211, R22, R23, RZ ;  /* 0x0000001716d37224 */ /* 0x000fce00078e02ff */
.L_x_62:
[----:B------:R-:W-:Y:S05]  /*3bc0*/  BSYNC B1 ;  /* 0x0000000000017941 */ /* 0x000fea0003800000 */
.L_x_61:
[----:B----4-:R-:W-:Y:S01]  /*3bd0*/  @!P6 IMAD R3, R188, R200, R211 ;  /* 0x000000c8bc03e224 */ /* 0x010fe200078e02d3 */
[----:B------:R-:W-:Y:S04]  /*3be0*/  BSSY B1, `(.L_x_63) ;  /* 0x0000006000017945 */ /* 0x000fe80003800000 */
[----:B------:R4:W-:Y:S01]  /*3bf0*/  @!P6 STG.E.U8 desc[UR36][R8.64+0x8], R3 ;  /* 0x000008030800e986 */ /* 0x0009e2000c101124 */
[----:B------:R-:W-:Y:S05]  /*3c00*/  @P5 BRA `(.L_x_64) ;  /* 0x00000000000c5947 */ /* 0x000fea0003800000 */
[----:B-1----:R-:W5:Y:S02]  /*3c10*/  LDG.E.U8 R201, desc[UR36][R12.64+0x9] ;  /* 0x000009240cc97981 */ /* 0x002f64000c1e1100 */
[----:B-----5:R-:W-:-:S05]  /*3c20*/  PRMT R22, R201, 0x8880, RZ ;  /* 0x00008880c9167816 */ /* 0x020fca00000000ff */
[----:B------:R-:W-:-:S07]  /*3c30*/  IMAD R211, R22, R23, RZ ;  /* 0x0000001716d37224 */ /* 0x000fce00078e02ff */
.L_x_64:
[----:B------:R-:W-:Y:S05]  /*3c40*/  BSYNC B1 ;  /* 0x0000000000017941 */ /* 0x000fea0003800000 */
.L_x_63:
[C---:B------:R-:W-:Y:S01]  /*3c50*/  ISETP.LT.OR P4, PT, R0.reuse, 0x9, !P0 ;  /* 0x000000090000780c */ /* 0x040fe20004781670 */
[----:B------:R-:W-:Y:S01]  /*3c60*/  @!P5 IMAD R189, R189, R200, R211 ;  /* 0x000000c8bdbdd224 */ /* 0x000fe200078e02d3 */
        /* <DEDUP_REMOVED lines=8> */
.L_x_66:
[----:B------:R-:W-:Y:S05]  /*3cf0*/  BSYNC B1 ;  /* 0x0000000000017941 */ /* 0x000fea0003800000 */
.L_x_65:
[----:B----4-:R-:W-:Y:S01]  /*3d00*/  @!P4 IMAD R3, R190, R200, R211 ;  /* 0x000000c8be03c224 */ /* 0x010fe200078e02d3 */
[----:B------:R-:W-:Y:S04]  /*3d10*/  BSSY B1, `(.L_x_67) ;  /* 0x0000006000017945 */ /* 0x000fe80003800000 */
[----:B------:R4:W-:Y:S01]  /*3d20*/  @!P4 STG.E.U8 desc[UR36][R10.64+0x8], R3 ;  /* 0x000008030a00c986 */ /* 0x0009e2000c101124 */
[----:B------:R-:W-:Y:S05]  /*3d30*/  @P6 BRA `(.L_x_68) ;  /* 0x00000000000c6947 */ /* 0x000fea0003800000 */
[----:B-1----:R-:W5:Y:S02]  /*3d40*/  LDG.E.U8 R201, desc[UR36][R206.64+0x9] ;  /* 0x00000924cec97981 */ /* 0x002f64000c1e1100 */
[----:B-----5:R-:W-:-:S05]  /*3d50*/  PRMT R22, R201, 0x8880, RZ ;  /* 0x00008880c9167816 */ /* 0x020fca00000000ff */
[----:B------:R-:W-:-:S07]  /*3d60*/  IMAD R211, R22, R23, RZ ;  /* 0x0000001716d37224 */ /* 0x000fce00078e02ff */
.L_x_68:
[----:B------:R-:W-:Y:S05]  /*3d70*/  BSYNC B1 ;  /* 0x0000000000017941 */ /* 0x000fea0003800000 */
.L_x_67:
[----:B------:R-:W-:Y:S01]  /*3d80*/  @!P6 IMAD R191, R191, R200, R211 ;  /* 0x000000c8bfbfe224 */ /* 0x000fe200078e02d3 */
[----:B------:R-:W-:Y:S04]  /*3d90*/  BSSY B1, `(.L_x_69) ;  /* 0x0000006000017945 */ /* 0x000fe80003800000 */
[----:B------:R0:W-:Y:S01]  /*3da0*/  @!P6 STG.E.U8 desc[UR36][R10.64+0x9], R191 ;  /* 0x000009bf0a00e986 */ /* 0x0001e2000c101124 */
[----:B------:R-:W-:Y:S05]  /*3db0*/  @P5 BRA `(.L_x_70) ;  /* 0x00000000000c5947 */ /* 0x000fea0003800000 */
[----:B-1----:R-:W5:Y:S02]  /*3dc0*/  LDG.E.U8 R201, desc[UR36][R20.64+0x10] ;  /* 0x0000102414c97981 */ /* 0x002f64000c1e1100 */
[----:B-----5:R-:W-:-:S05]  /*3dd0*/  PRMT R22, R201, 0x8880, RZ ;  /* 0x00008880c9167816 */ /* 0x020fca00000000ff */
[----:B------:R-:W-:-:S07]  /*3de0*/  IMAD R211, R22, R23, RZ ;  /* 0x0000001716d37224 */ /* 0x000fce00078e02ff */
.L_x_70:
[----:B------:R-:W-:Y:S05]  /*3df0*/  BSYNC B1 ;  /* 0x0000000000017941 */ /* 0x000fea0003800000 */
.L_x_69:
        /* <DEDUP_REMOVED lines=10> */
.L_x_72:
[----:B------:R-:W-:Y:S05]  /*3ea0*/  BSYNC B1 ;  /* 0x0000000000017941 */ /* 0x000fea0003800000 */
.L_x_71:
[----:B------:R-:W-:Y:S01]  /*3eb0*/  @!P4 IMAD R177, R177, R200, R211 ;  /* 0x000000c8b1b1c224 */ /* 0x000fe200078e02d3 */
[----:B------:R-:W-:Y:S04]  /*3ec0*/  BSSY B1, `(.L_x_73) ;  /* 0x0000006000017945 */ /* 0x000fe80003800000 */
[----:B------:R0:W-:Y:S01]  /*3ed0*/  @!P4 STG.E.U8 desc[UR36][R4.64+0x11], R177 ;  /* 0x000011b10400c986 */ /* 0x0001e2000c101124 */
[----:B------:R-:W-:Y:S05]  /*3ee0*/  @P6 BRA `(.L_x_74) ;  /* 0x00000000000c6947 */ /* 0x000fea0003800000 */
[----:B-1----:R-:W5:Y:S02]  /*3ef0*/  LDG.E.U8 R201, desc[UR36][R14.64+0x10] ;  /* 0x000010240ec97981 */ /* 0x002f64000c1e1100 */
[----:B-----5:R-:W-:-:S05]  /*3f00*/  PRMT R22, R201, 0x8880, RZ ;  /* 0x00008880c9167816 */ /* 0x020fca00000000ff */
[----:B------:R-:W-:-:S07]  /*3f10*/  IMAD R211, R22, R23, RZ ;  /* 0x0000001716d37224 */ /* 0x000fce00078e02ff */
.L_x_74:
[----:B------:R-:W-:Y:S05]  /*3f20*/  BSYNC B1 ;  /* 0x0000000000017941 */ /* 0x000fea0003800000 */
.L_x_73:
[----:B----4-:R-:W-:Y:S01]  /*3f30*/  @!P6 IMAD R3, R178, R200, R211 ;  /* 0x000000c8b203e224 */ /* 0x010fe200078e02d3 */
[----:B------:R-:W-:Y:S04]  /*3f40*/  BSSY B1, `(.L_x_75) ;  /* 0x0000006000017945 */ /* 0x000fe80003800000 */
[----:B------:R4:W-:Y:S01]  /*3f50*/  @!P6 STG.E.U8 desc[UR36][R6.64+0x10], R3 ;  /* 0x000010030600e986 */ /* 0x0009e2000c101124 */
[----:B------:R-:W-:Y:S05]  /*3f60*/  @P5 BRA `(.L_x_76) ;  /* 0x00000000000c5947 */ /* 0x000fea0003800000 */
[----:B-1----:R-:W5:Y:S02]  /*3f70*/  LDG.E.U8 R201, desc[UR36][R14.64+0x11] ;  /* 0x000011240ec97981 */ /* 0x002f64000c1e1100 */
[----:B-----5:R-:W-:-:S05]  /*3f80*/  PRMT R22, R201, 0x8880, RZ ;  /* 0x00008880c9167816 */ /* 0x020fca00000000ff */
[----:B------:R-:W-:-:S07]  /*3f90*/  IMAD R211, R22, R23, RZ ;  /* 0x0000001716d37224 */ /* 0x000fce00078e02ff */
.L_x_76:
[----:B------:R-:W-:Y:S05]  /*3fa0*/  BSYNC B1 ;  /* 0x0000000000017941 */ /* 0x000fea0003800000 */
.L_x_75:
        /* <DEDUP_REMOVED lines=10> */
.L_x_78:
[----:B------:R-:W-:Y:S05]  /*4050*/  BSYNC B1 ;  /* 0x0000000000017941 */ /* 0x000fea0003800000 */
.L_x_77:
[----:B----4-:R-:W-:Y:S01]  /*4060*/  @!P4 IMAD R3, R180, R200, R211 ;  /* 0x000000c8b403c224 */ /* 0x010fe200078e02d3 */
[----:B------:R-:W-:Y:S04]  /*4070*/  BSSY B1, `(.L_x_79) ;  /* 0x0000006000017945 */ /* 0x000fe80003800000 */
[----:B------:R4:W-:Y:S01]  /*4080*/  @!P4 STG.E.U8 desc[UR36][R4.64+0x18], R3 ;  /* 0x000018030400c986 */ /* 0x0009e2000c101124 */
[----:B------:R-:W-:Y:S05]  /*4090*/  @P6 BRA `(.L_x_80) ;  /* 0x00000000000c6947 */ /* 0x000fea0003800000 */
[----:B-1----:R-:W5:Y:S02]  /*40a0*/  LDG.E.U8 R201, desc[UR36][R20.64+0x19] ;  /* 0x0000192414c97981 */ /* 0x002f64000c1e1100 */
[----:B-----5:R-:W-:-:S05]  /*40b0*/  PRMT R22, R201, 0x8880, RZ ;  /* 0x00008880c9167816 */ /* 0x020fca00000000ff */
[----:B------:R-:W-:-:S07]  /*40c0*/  IMAD R211, R22, R23, RZ ;  /* 0x0000001716d37224 */ /* 0x000fce00078e02ff */
.L_x_80:
[----:B------:R-:W-:Y:S05]  /*40d0*/  BSYNC B1 ;  /* 0x0000000000017941 */ /* 0x000fea0003800000 */
.L_x_79:
[----:B------:R-:W-:Y:S01]  /*40e0*/  @!P6 IMAD R181, R181, R200, R211 ;  /* 0x000000c8b5b5e224 */ /* 0x000fe200078e02d3 */
[----:B------:R-:W-:Y:S04]  /*40f0*/  BSSY B1, `(.L_x_81) ;  /* 0x0000006000017945 */ /* 0x000fe80003800000 */
[----:B------:R0:W-:Y:S01]  /*4100*/  @!P6 STG.E.U8 desc[UR36][R4.64+0x19], R181 ;  /* 0x000019b50400e986 */ /* 0x0001e2000c101124 */
[----:B------:R-:W-:Y:S05]  /*4110*/  @P5 BRA `(.L_x_82) ;  /* 0x00000000000c5947 */ /* 0x000fea0003800000 */
[----:B-1----:R-:W5:Y:S02]  /*4120*/  LDG.E.U8 R201, desc[UR36][R14.64+0x18] ;  /* 0x000018240ec97981 */ /* 0x002f64000c1e1100 */
[----:B-----5:R-:W-:-:S05]  /*4130*/  PRMT R22, R201, 0x8880, RZ ;  /* 0x00008880c9167816 */ /* 0x020fca00000000ff */
[----:B------:R-:W-:-:S07]  /*4140*/  IMAD R211, R22, R23, RZ ;  /* 0x0000001716d37224 */ /* 0x000fce00078e02ff */
.L_x_82:
[----:B------:R-:W-:Y:S05]  /*4150*/  BSYNC B1 ;  /* 0x0000000000017941 */ /* 0x000fea0003800000 */
.L_x_81:
        /* <DEDUP_REMOVED lines=10> */
.L_x_84:
[----:B------:R-:W-:Y:S05]  /*4200*/  BSYNC B1 ;  /* 0x0000000000017941 */ /* 0x000fea0003800000 */
.L_x_83:
[----:B------:R-:W-:Y:S01]  /*4210*/  @!P4 IMAD R183, R183, R200, R211 ;  /* 0x000000c8b7b7c224 */ /* 0x000fe200078e02d3 */
[----:B------:R-:W-:Y:S04]  /*4220*/  BSSY B1, `(.L_x_85) ;  /* 0x0000006000017945 */ /* 0x000fe80003800000 */
[----:B------:R0:W-:Y:S01]  /*4230*/  @!P4 STG.E.U8 desc[UR36][R6.64+0x19], R183 ;  /* 0x000019b70600c986 */ /* 0x0001e2000c101124 */
[----:B------:R-:W-:Y:S05]  /*4240*/  @P6 BRA `(.L_x_86) ;  /* 0x00000000000c6947 */ /* 0x000fea0003800000 */
[----:B-1----:R-:W5:Y:S02]  /*4250*/  LDG.E.U8 R201, desc[UR36][R12.64+0x10] ;  /* 0x000010240cc97981 */ /* 0x002f64000c1e1100 */
[----:B-----5:R-:W-:-:S05]  /*4260*/  PRMT R22, R201, 0x8880, RZ ;  /* 0x00008880c9167816 */ /* 0x020fca00000000ff */
[----:B------:R-:W-:-:S07]  /*4270*/  IMAD R211, R22, R23, RZ ;  /* 0x0000001716d37224 */ /* 0x000fce00078e02ff */
.L_x_86:
[----:B------:R-:W-:Y:S05]  /*4280*/  BSYNC B1 ;  /* 0x0000000000017941 */ /* 0x000fea0003800000 */
.L_x_85:
[----:B----4-:R-:W-:Y:S01]  /*4290*/  @!P6 IMAD R3, R168, R200, R211 ;  /* 0x000000c8a803e224 */ /* 0x010fe200078e02d3 */
[----:B------:R-:W-:Y:S04]  /*42a0*/  BSSY B1, `(.L_x_87) ;  /* 0x0000006000017945 */ /* 0x000fe80003800000 */
[----:B------:R4:W-:Y:S01]  /*42b0*/  @!P6 STG.E.U8 desc[UR36][R8.64+0x10], R3 ;  /* 0x000010030800e986 */ /* 0x0009e2000c101124 */
[----:B------:R-:W-:Y:S05]  /*42c0*/  @P5 BRA `(.L_x_88) ;  /* 0x00000000000c5947 */ /* 0x000fea0003800000 */
[----:B-1----:R-:W5:Y:S02]  /*42d0*/  LDG.E.U8 R201, desc[UR36][R12.64+0x11] ;  /* 0x000011240cc97981 */ /* 0x002f64000c1e1100 */
[----:B-----5:R-:W-:-:S05]  /*42e0*/  PRMT R22, R201, 0x8880, RZ ;  /* 0x00008880c9167816 */ /* 0x020fca00000000ff */
[----:B------:R-:W-:-:S07]  /*42f0*/  IMAD R211, R22, R23, RZ ;  /* 0x0000001716d37224 */ /* 0x000fce00078e02ff */
.L_x_88:
[----:B------:R-:W-:Y:S05]  /*4300*/  BSYNC B1 ;  /* 0x0000000000017941 */ /* 0x000fea0003800000 */
.L_x_87:
        /* <DEDUP_REMOVED lines=10> */
.L_x_90:
[----:B------:R-:W-:Y:S05]  /*43b0*/  BSYNC B1 ;  /* 0x0000000000017941 */ /* 0x000fea0003800000 */
.L_x_89:
[----:B----4-:R-:W-:Y:S01]  /*43c0*/  @!P4 IMAD R3, R170, R200, R211 ;  /* 0x000000c8aa03c224 */ /* 0x010fe200078e02d3 */
[----:B------:R-:W-:Y:S04]  /*43d0*/  BSSY B1, `(.L_x_91) ;  /* 0x0000006000017945 */ /* 0x000fe80003800000 */
[----:B------:R4:W-:Y:S01]  /*43e0*/  @!P4 STG.E.U8 desc[UR36][R10.64+0x10], R3 ;  /* 0x000010030a00c986 */ /* 0x0009e2000c101124 */
[----:B------:R-:W-:Y:S05]  /*43f0*/  @P6 BRA `(.L_x_92) ;  /* 0x00000000000c6947 */ /* 0x000fea0003800000 */
[----:B-1----:R-:W5:Y:S02]  /*4400*/  LDG.E.U8 R201, desc[UR36][R206.64+0x11] ;  /* 0x00001124cec97981 */ /* 0x002f64000c1e1100 */
[----:B-----5:R-:W-:-:S05]  /*4410*/  PRMT R22, R201, 0x8880, RZ ;  /* 0x00008880c9167816 */ /* 0x020fca00000000ff */
[----:B------:R-:W-:-:S07]  /*4420*/  IMAD R211, R22, R23, RZ ;  /* 0x0000001716d37224 */ /* 0x000fce00078e02ff */
.L_x_92:
[----:B------:R-:W-:Y:S05]  /*4430*/  BSYNC B1 ;  /* 0x0000000000017941 */ /* 0x000fea0003800000 */
.L_x_91:
[----:B------:R-:W-:Y:S01]  /*4440*/  @!P6 IMAD R171, R171, R200, R211 ;  /* 0x000000c8ababe224 */ /* 0x000fe200078e02d3 */
[----:B------:R-:W-:Y:S04]  /*4450*/  BSSY B1, `(.L_x_93) ;  /* 0x0000006000017945 */ /* 0x000fe80003800000 */
[----:B------:R0:W-:Y:S01]  /*4460*/  @!P6 STG.E.U8 desc[UR36][R10.64+0x11], R171 ;  /* 0x000011ab0a00e986 */ /* 0x0001e2000c101124 */
[----:B------:R-:W-:Y:S05]  /*4470*/  @P5 BRA `(.L_x_94) ;  /* 0x00000000000c5947 */ /* 0x000fea0003800000 */
[----:B-1----:R-:W5:Y:S02]  /*4480*/  LDG.E.U8 R201, desc[UR36][R12.64+0x18] ;  /* 0x000018240cc97981 */ /* 0x002f64000c1e1100 */
[----:B-----5:R-:W-:-:S05]  /*4490*/  PRMT R22, R201, 0x8880, RZ ;  /* 0x00008880c9167816 */ /* 0x020fca00000000ff */
[----:B------:R-:W-:-:S07]  /*44a0*/  IMAD R211, R22, R23, RZ ;  /* 0x0000001716d37224 */ /* 0x000fce00078e02ff */
.L_x_94:
[----:B------:R-:W-:Y:S05]  /*44b0*/  BSYNC B1 ;  /* 0x0000000000017941 */ /* 0x000fea0003800000 */
.L_x_93:
        /* <DEDUP_REMOVED lines=10> */
.L_x_96:
[----:B------:R-:W-:Y:S05]  /*4560*/  BSYNC B1 ;  /* 0x0000000000017941 */ /* 0x000fea0003800000 */
.L_x_95:
[----:B------:R-:W-:Y:S01]  /*4570*/  @!P4 IMAD R173, R173, R200, R211 ;  /* 0x000000c8adadc224 */ /* 0x000fe200078e02d3 */
[----:B------:R-:W-:Y:S04]  /*4580*/  BSSY B1, `(.L_x_97) ;  /* 0x0000006000017945 */ /* 0x000fe80003800000 */
[----:B------:R0:W-:Y:S01]  /*4590*/  @!P4 STG.E.U8 desc[UR36][R8.64+0x19], R173 ;  /* 0x000019ad0800c986 */ /* 0x0001e2000c101124 */
[----:B------:R-:W-:Y:S05]  /*45a0*/  @P6 BRA `(.L_x_98) ;  /* 0x00000000000c6947 */ /* 0x000fea0003800000 */
[----:B-1----:R-:W5:Y:S02]  /*45b0*/  LDG.E.U8 R201, desc[UR36][R206.64+0x18] ;  /* 0x00001824cec97981 */ /* 0x002f64000c1e1100 */
[----:B-----5:R-:W-:-:S05]  /*45c0*/  PRMT R22, R201, 0x8880, RZ ;  /* 0x00008880c9167816 */ /* 0x020fca00000000ff */
[----:B------:R-:W-:-:S07]  /*45d0*/  IMAD R211, R22, R23, RZ ;  /* 0x0000001716d37224 */ /* 0x000fce00078e02ff */
.L_x_98:
[----:B------:R-:W-:Y:S05]  /*45e0*/  BSYNC B1 ;  /* 0x0000000000017941 */ /* 0x000fea0003800000 */
.L_x_97:
[----:B----4-:R-:W-:Y:S01]  /*45f0*/  @!P6 IMAD R3, R174, R200, R211 ;  /* 0x000000c8ae03e224 */ /* 0x010fe200078e02d3 */
[----:B------:R-:W-:Y:S04]  /*4600*/  BSSY B1, `(.L_x_99) ;  /* 0x0000006000017945 */ /* 0x000fe80003800000 */
[----:B------:R4:W-:Y:S01]  /*4610*/  @!P6 STG.E.U8 desc[UR36][R10.64+0x18], R3 ;  /* 0x000018030a00e986 */ /* 0x0009e2000c101124 */
[----:B------:R-:W-:Y:S05]  /*4620*/  @P5 BRA `(.L_x_100) ;  /* 0x00000000000c5947 */ /* 0x000fea0003800000 */
[----:B-1----:R-:W5:Y:S02]  /*4630*/  LDG.E.U8 R201, desc[UR36][R206.64+0x19] ;  /* 0x00001924cec97981 */ /* 0x002f64000c1e1100 */
[----:B-----5:R-:W-:-:S05]  /*4640*/  PRMT R22, R201, 0x8880, RZ ;  /* 0x00008880c9167816 */ /* 0x020fca00000000ff */
[----:B------:R-:W-:-:S07]  /*4650*/  IMAD R211, R22, R23, RZ ;  /* 0x0000001716d37224 */ /* 0x000fce00078e02ff */
.L_x_100:
[----:B------:R-:W-:Y:S05]  /*4660*/  BSYNC B1 ;  /* 0x0000000000017941 */ /* 0x000fea0003800000 */
.L_x_99:
        /* <DEDUP_REMOVED lines=10> */
.L_x_102:
[----:B------:R-:W-:Y:S05]  /*4710*/  BSYNC B1 ;  /* 0x0000000000017941 */ /* 0x000fea0003800000 */
.L_x_101:
[----:B----4-:R-:W-:Y:S01]  /*4720*/  @!P4 IMAD R3, R160, R200, R211 ;  /* 0x000000c8a003c224 */ /* 0x010fe200078e02d3 */
[----:B------:R-:W-:Y:S04]  /*4730*/  BSSY B1, `(.L_x_103) ;  /* 0x0000006000017945 */ /* 0x000fe80003800000 */
[----:B------:R4:W-:Y:S01]  /*4740*/  @!P4 STG.E.U8 desc[UR36][R4.64+0x20], R3 ;  /* 0x000020030400c986 */ /* 0x0009e2000c101124 */
[----:B------:R-:W-:Y:S05]  /*4750*/  @P6 BRA `(.L_x_104) ;  /* 0x00000000000c6947 */ /* 0x000fea0003800000 */
[----:B-1----:R-:W5:Y:S02]  /*4760*/  LDG.E.U8 R201, desc[UR36][R20.64+0x21] ;  /* 0x0000212414c97981 */ /* 0x002f64000c1e1100 */
[----:B-----5:R-:W-:-:S05]  /*4770*/  PRMT R22, R201, 0x8880, RZ ;  /* 0x00008880c9167816 */ /* 0x020fca00000000ff */
[----:B------:R-:W-:-:S07]  /*4780*/  IMAD R211, R22, R23, RZ ;  /* 0x0000001716d37224 */ /* 0x000fce00078e02ff */
.L_x_104:
[----:B------:R-:W-:Y:S05]  /*4790*/  BSYNC B1 ;  /* 0x0000000000017941 */ /* 0x000fea0003800000 */
.L_x_103:
[----:B------:R-:W-:Y:S01]  /*47a0*/  @!P6 IMAD R161, R161, R200, R211 ;  /* 0x000000c8a1a1e224 */ /* 0x000fe200078e02d3 */
[----:B------:R-:W-:Y:S04]  /*47b0*/  BSSY B1, `(.L_x_105) ;  /* 0x0000006000017945 */ /* 0x000fe80003800000 */
[----:B------:R0:W-:Y:S01]  /*47c0*/  @!P6 STG.E.U8 desc[UR36][R4.64+0x21], R161 ;  /* 0x000021a10400e986 */ /* 0x0001e2000c101124 */
[----:B------:R-:W-:Y:S05]  /*47d0*/  @P5 BRA `(.L_x_106) ;  /* 0x00000000000c5947 */ /* 0x000fea0003800000 */
[----:B-1----:R-:W5:Y:S02]  /*47e0*/  LDG.E.U8 R201, desc[UR36][R14.64+0x20] ;  /* 0x000020240ec97981 */ /* 0x002f64000c1e1100 */
[----:B-----5:R-:W-:-:S05]  /*47f0*/  PRMT R22, R201, 0x8880, RZ ;  /* 0x00008880c9167816 */ /* 0x020fca00000000ff */
[----:B------:R-:W-:-:S07]  /*4800*/  IMAD R211, R22, R23, RZ ;  /* 0x0000001716d37224 */ /* 0x000fce00078e02ff */
.L_x_106:
[----:B------:R-:W-:Y:S05]  /*4810*/  BSYNC B1 ;  /* 0x0000000000017941 */ /* 0x000fea0003800000 */
.L_x_105:
        /* <DEDUP_REMOVED lines=10> */
.L_x_108:
[----:B------:R-:W-:Y:S05]  /*48c0*/  BSYNC B1 ;  /* 0x0000000000017941 */ /* 0x000fea0003800000 */
.L_x_107:
[----:B------:R-:W-:Y:S01]  /*48d0*/  @!P4 IMAD R163, R163, R200, R211 ;  /* 0x000000c8a3a3c224 */ /* 0x000fe200078e02d3 */
[----:B------:R-:W-:Y:S04]  /*48e0*/  BSSY B1, `(.L_x_109) ;  /* 0x0000006000017945 */ /* 0x000fe80003800000 */
[----:B------:R0:W-:Y:S01]  /*48f0*/  @!P4 STG.E.U8 desc[UR36][R6.64+0x21], R163 ;  /* 0x000021a30600c986 */ /* 0x0001e2000c101124 */
[----:B------:R-:W-:Y:S05]  /*4900*/  @P6 BRA `(.L_x_110) ;  /* 0x00000000000c6947 */ /* 0x000fea0003800000 */
[----:B-1----:R-:W5:Y:S02]  /*4910*/  LDG.E.U8 R201, desc[UR36][R20.64+0x28] ;  /* 0x0000282414c97981 */ /* 0x002f64000c1e1100 */
[----:B-----5:R-:W-:-:S05]  /*4920*/  PRMT R22, R201, 0x8880, RZ ;  /* 0x00008880c9167816 */ /* 0x020fca00000000ff */
[----:B------:R-:W-:-:S07]  /*4930*/  IMAD R211, R22, R23, RZ ;  /* 0x0000001716d37224 */ /* 0x000fce00078e02ff */
.L_x_110:
[----:B------:R-:W-:Y:S05]  /*4940*/  BSYNC B1 ;  /* 0x0000000000017941 */ /* 0x000fea0003800000 */
.L_x_109:
[----:B----4-:R-:W-:Y:S01]  /*4950*/  @!P6 IMAD R3, R164, R200, R211 ;  /* 0x000000c8a403e224 */ /* 0x010fe200078e02d3 */
[----:B------:R-:W-:Y:S04]  /*4960*/  BSSY B1, `(.L_x_111) ;  /* 0x0000006000017945 */ /* 0x000fe80003800000 */
[----:B------:R4:W-:Y:S01]  /*4970*/  @!P6 STG.E.U8 desc[UR36][R4.64+0x28], R3 ;  /* 0x000028030400e986 */ /* 0x0009e2000c101124 */
[----:B------:R-:W-:Y:S05]  /*4980*/  @P5 BRA `(.L_x_112) ;  /* 0x00000000000c5947 */ /* 0x000fea0003800000 */
[----:B-1----:R-:W5:Y:S02]  /*4990*/  LDG.E.U8 R201, desc[UR36][R20.64+0x29] ;  /* 0x0000292414c97981 */ /* 0x002f64000c1e1100 */
[----:B-----5:R-:W-:-:S05]  /*49a0*/  PRMT R22, R201, 0x8880, RZ ;  /* 0x00008880c9167816 */ /* 0x020fca00000000ff */
[----:B------:R-:W-:-:S07]  /*49b0*/  IMAD R211, R22, R23, RZ ;  /* 0x0000001716d37224 */ /* 0x000fce00078e02ff */
.L_x_112:
[----:B------:R-:W-:Y:S05]  /*49c0*/  BSYNC B1 ;  /* 0x0000000000017941 */ /* 0x000fea0003800000 */
.L_x_111:
        /* <DEDUP_REMOVED lines=10> */
.L_x_114:
[----:B------:R-:W-:Y:S05]  /*4a70*/  BSYNC B1 ;  /* 0x0000000000017941 */ /* 0x000fea0003800000 */
.L_x_113:
[----:B----4-:R-:W-:Y:S01]  /*4a80*/  @!P4 IMAD R3, R166, R200, R211 ;  /* 0x000000c8a603c224 */ /* 0x010fe200078e02d3 */
[----:B------:R-:W-:Y:S04]  /*4a90*/  BSSY B1, `(.L_x_115) ;  /* 0x0000006000017945 */ /* 0x000fe80003800000 */
[----:B------:R4:W-:Y:S01]  /*4aa0*/  @!P4 STG.E.U8 desc[UR36][R6.64+0x28], R3 ;  /* 0x000028030600c986 */ /* 0x0009e2000c101124 */
[----:B------:R-:W-:Y:S05]  /*4ab0*/  @P6 BRA `(.L_x_116) ;  /* 0x00000000000c6947 */ /* 0x000fea0003800000 */
[----:B-1----:R-:W5:Y:S02]  /*4ac0*/  LDG.E.U8 R201, desc[UR36][R14.64+0x29] ;  /* 0x000029240ec97981 */ /* 0x002f64000c1e1100 */
[----:B-----5:R-:W-:-:S05]  /*4ad0*/  PRMT R22, R201, 0x8880, RZ ;  /* 0x00008880c9167816 */ /* 0x020fca00000000ff */
[----:B------:R-:W-:-:S07]  /*4ae0*/  IMAD R211, R22, R23, RZ ;  /* 0x0000001716d37224 */ /* 0x000fce00078e02ff */
.L_x_116:
[----:B------:R-:W-:Y:S05]  /*4af0*/  BSYNC B1 ;  /* 0x0000000000017941 */ /* 0x000fea0003800000 */
.L_x_115:
[----:B------:R-:W-:Y:S01]  /*4b00*/  @!P6 IMAD R167, R167, R200, R211 ;  /* 0x000000c8a7a7e224 */ /* 0x000fe200078e02d3 */
[----:B------:R-:W-:Y:S04]  /*4b10*/  BSSY B1, `(.L_x_117) ;  /* 0x0000006000017945 */ /* 0x000fe80003800000 */
[----:B------:R0:W-:Y:S01]  /*4b20*/  @!P6 STG.E.U8 desc[UR36][R6.64+0x29], R167 ;  /* 0x000029a70600e986 */ /* 0x0001e2000c101124 */
[----:B------:R-:W-:Y:S05]  /*4b30*/  @P5 BRA `(.L_x_118) ;  /* 0x00000000000c5947 */ /* 0x000fea0003800000 */
[----:B-1----:R-:W5:Y:S02]  /*4b40*/  LDG.E.U8 R201, desc[UR36][R12.64+0x20] ;  /* 0x000020240cc97981 */ /* 0x002f64000c1e1100 */
[----:B-----5:R-:W-:-:S05]  /*4b50*/  PRMT R22, R201, 0x8880, RZ ;  /* 0x00008880c9167816 */ /* 0x020fca00000000ff */
[----:B------:R-:W-:-:S07]  /*4b60*/  IMAD R211, R22, R23, RZ ;  /* 0x0000001716d37224 */ /* 0x000fce00078e02ff */
.L_x_118:
[----:B------:R-:W-:Y:S05]  /*4b70*/  BSYNC B1 ;  /* 0x0000000000017941 */ /* 0x000fea0003800000 */
.L_x_117:
        /* <DEDUP_REMOVED lines=10> */
.L_x_120:
[----:B------:R-:W-:Y:S05]  /*4c20*/  BSYNC B1 ;  /* 0x0000000000017941 */ /* 0x000fea0003800000 */
.L_x_119:
[----:B------:R-:W-:Y:S01]  /*4c30*/  @!P4 IMAD R153, R153, R200, R211 ;  /* 0x000000c89999c224 */ /* 0x000fe200078e02d3 */
[----:B------:R-:W-:Y:S04]  /*4c40*/  BSSY B1, `(.L_x_121) ;  /* 0x0000006000017945 */ /* 0x000fe80003800000 */
[----:B------:R0:W-:Y:S01]  /*4c50*/  @!P4 STG.E.U8 desc[UR36][R8.64+0x21], R153 ;  /* 0x000021990800c986 */ /* 0x0001e2000c101124 */
[----:B------:R-:W-:Y:S05]  /*4c60*/  @P6 BRA `(.L_x_122) ;  /* 0x00000000000c6947 */ /* 0x000fea0003800000 */
[----:B-1----:R-:W5:Y:S02]  /*4c70*/  LDG.E.U8 R201, desc[UR36][R206.64+0x20] ;  /* 0x00002024cec97981 */ /* 0x002f64000c1e1100 */
[----:B-----5:R-:W-:-:S05]  /*4c80*/  PRMT R22, R201, 0x8880, RZ ;  /* 0x00008880c9167816 */ /* 0x020fca00000000ff */
[----:B------:R-:W-:-:S07]  /*4c90*/  IMAD R211, R22, R23, RZ ;  /* 0x0000001716d37224 */ /* 0x000fce00078e02ff */
.L_x_122:
[----:B------:R-:W-:Y:S05]  /*4ca0*/  BSYNC B1 ;  /* 0x0000000000017941 */ /* 0x000fea0003800000 */
.L_x_121:
[----:B----4-:R-:W-:Y:S01]  /*4cb0*/  @!P6 IMAD R3, R154, R200, R211 ;  /* 0x000000c89a03e224 */ /* 0x010fe200078e02d3 */
[----:B------:R-:W-:Y:S04]  /*4cc0*/  BSSY B1, `(.L_x_123) ;  /* 0x0000006000017945 */ /* 0x000fe80003800000 */
[----:B------:R4:W-:Y:S01]  /*4cd0*/  @!P6 STG.E.U8 desc[UR36][R10.64+0x20], R3 ;  /* 0x000020030a00e986 */ /* 0x0009e2000c101124 */
[----:B------:R-:W-:Y:S05]  /*4ce0*/  @P5 BRA `(.L_x_124) ;  /* 0x00000000000c5947 */ /* 0x000fea0003800000 */
[----:B-1----:R-:W5:Y:S02]  /*4cf0*/  LDG.E.U8 R201, desc[UR36][R206.64+0x21] ;  /* 0x00002124cec97981 */ /* 0x002f64000c1e1100 */
[----:B-----5:R-:W-:-:S05]  /*4d00*/  PRMT R22, R201, 0x8880, RZ ;  /* 0x00008880c9167816 */ /* 0x020fca00000000ff */
[----:B------:R-:W-:-:S07]  /*4d10*/  IMAD R211, R22, R23, RZ ;  /* 0x0000001716d37224 */ /* 0x000fce00078e02ff */
.L_x_124:
[----:B------:R-:W-:Y:S05]  /*4d20*/  BSYNC B1 ;  /* 0x0000000000017941 */ /* 0x000fea0003800000 */
.L_x_123:
        /* <DEDUP_REMOVED lines=10> */
.L_x_126:
[----:B------:R-:W-:Y:S05]  /*4dd0*/  BSYNC B1 ;  /* 0x0000000000017941 */ /* 0x000fea0003800000 */
.L_x_125:
[----:B----4-:R-:W-:Y:S01]  /*4de0*/  @!P4 IMAD R3, R156, R200, R211 ;  /* 0x000000c89c03c224 */ /* 0x010fe200078e02d3 */
[----:B------:R-:W-:Y:S04]  /*4df0*/  BSSY B1, `(.L_x_127) ;  /* 0x0000006000017945 */ /* 0x000fe80003800000 */
[----:B------:R4:W-:Y:S01]  /*4e00*/  @!P4 STG.E.U8 desc[UR36][R8.64+0x28], R3 ;  /* 0x000028030800c986 */ /* 0x0009e2000c101124 */
[----:B------:R-:W-:Y:S05]  /*4e10*/  @P6 BRA `(.L_x_128) ;  /* 0x00000000000c6947 */ /* 0x000fea0003800000 */
[----:B-1----:R-:W5:Y:S02]  /*4e20*/  LDG.E.U8 R201, desc[UR36][R12.64+0x29] ;  /* 0x000029240cc97981 */ /* 0x002f64000c1e1100 */
[----:B-----5:R-:W-:-:S05]  /*4e30*/  PRMT R22, R201, 0x8880, RZ ;  /* 0x00008880c9167816 */ /* 0x020fca00000000ff */
[----:B------:R-:W-:-:S07]  /*4e40*/  IMAD R211, R22, R23, RZ ;  /* 0x0000001716d37224 */ /* 0x000fce00078e02ff */
.L_x_128:
[----:B------:R-:W-:Y:S05]  /*4e50*/  BSYNC B1 ;  /* 0x0000000000017941 */ /* 0x000fea0003800000 */
.L_x_127:
[----:B------:R-:W-:Y:S01]  /*4e60*/  @!P6 IMAD R157, R157, R200, R211 ;  /* 0x000000c89d9de224 */ /* 0x000fe200078e02d3 */
[----:B------:R-:W-:Y:S04]  /*4e70*/  BSSY B1, `(.L_x_129) ;  /* 0x0000006000017945 */ /* 0x000fe80003800000 */
[----:B------:R0:W-:Y:S01]  /*4e80*/  @!P6 STG.E.U8 desc[UR36][R8.64+0x29], R157 ;  /* 0x0000299d0800e986 */ /* 0x0001e2000c101124 */
[----:B------:R-:W-:Y:S05]  /*4e90*/  @P5 BRA `(.L_x_130) ;  /* 0x00000000000c5947 */ /* 0x000fea0003800000 */
[----:B-1----:R-:W5:Y:S02]  /*4ea0*/  LDG.E.U8 R201, desc[UR36][R206.64+0x28] ;  /* 0x00002824cec97981 */ /* 0x002f64000c1e1100 */
[----:B-----5:R-:W-:-:S05]  /*4eb0*/  PRMT R22, R201, 0x8880, RZ ;  /* 0x00008880c9167816 */ /* 0x020fca00000000ff */
[----:B------:R-:W-:-:S07]  /*4ec0*/  IMAD R211, R22, R23, RZ ;  /* 0x0000001716d37224 */ /* 0x000fce00078e02ff */
.L_x_130:
[----:B------:R-:W-:Y:S05]  /*4ed0*/  BSYNC B1 ;  /* 0x0000000000017941 */ /* 0x000fea0003800000 */
.L_x_129:
        /* <DEDUP_REMOVED lines=10> */
.L_x_132:
[----:B------:R-:W-:Y:S05]  /*4f80*/  BSYNC B1 ;  /* 0x0000000000017941 */ /* 0x000fea0003800000 */
.L_x_131:
[----:B------:R-:W-:Y:S01]  /*4f90*/  @!P4 IMAD R159, R159, R200, R211 ;  /* 0x000000c89f9fc224 */ /* 0x000fe200078e02d3 */
[----:B------:R-:W-:Y:S04]  /*4fa0*/  BSSY B1, `(.L_x_133) ;  /* 0x0000006000017945 */ /* 0x000fe80003800000 */
[----:B------:R0:W-:Y:S01]  /*4fb0*/  @!P4 STG.E.U8 desc[UR36][R10.64+0x29], R159 ;  /* 0x0000299f0a00c986 */ /* 0x0001e2000c101124 */
[----:B------:R-:W-:Y:S05]  /*4fc0*/  @P6 BRA `(.L_x_134) ;  /* 0x00000000000c6947 */ /* 0x000fea0003800000 */
[----:B-1----:R-:W5:Y:S02]  /*4fd0*/  LDG.E.U8 R201, desc[UR36][R20.64+0x30] ;  /* 0x0000302414c97981 */ /* 0x002f64000c1e1100 */
[----:B-----5:R-:W-:-:S05]  /*4fe0*/  PRMT R22, R201, 0x8880, RZ ;  /* 0x00008880c9167816 */ /* 0x020fca00000000ff */
[----:B------:R-:W-:-:S07]  /*4ff0*/  IMAD R211, R22, R23, RZ ;  /* 0x0000001716d37224 */ /* 0x000fce00078e02ff */
.L_x_134:
[----:B------:R-:W-:Y:S05]  /*5000*/  BSYNC B1 ;  /* 0x0000000000017941 */ /* 0x000fea0003800000 */
.L_x_133:
[----:B----4-:R-:W-:Y:S01]  /*5010*/  @!P6 IMAD R3, R144, R200, R211 ;  /* 0x000000c89003e224 */ /* 0x010fe200078e02d3 */
[----:B------:R-:W-:Y:S04]  /*5020*/  BSSY B1, `(.L_x_135) ;  /* 0x0000006000017945 */ /* 0x000fe80003800000 */
[----:B------:R4:W-:Y:S01]  /*5030*/  @!P6 STG.E.U8 desc[UR36][R4.64+0x30], R3 ;  /* 0x000030030400e986 */ /* 0x0009e2000c101124 */
[----:B------:R-:W-:Y:S05]  /*5040*/  @P5 BRA `(.L_x_136) ;  /* 0x00000000000c5947 */ /* 0x000fea0003800000 */
[----:B-1----:R-:W5:Y:S02]  /*5050*/  LDG.E.U8 R201, desc[UR36][R20.64+0x31] ;  /* 0x0000312414c97981 */ /* 0x002f64000c1e1100 */
[----:B-----5:R-:W-:-:S05]  /*5060*/  PRMT R22, R201, 0x8880, RZ ;  /* 0x00008880c9167816 */ /* 0x020fca00000000ff */
[----:B------:R-:W-:-:S07]  /*5070*/  IMAD R211, R22, R23, RZ ;  /* 0x0000001716d37224 */ /* 0x000fce00078e02ff */
.L_x_136:
[----:B------:R-:W-:Y:S05]  /*5080*/  BSYNC B1 ;  /* 0x0000000000017941 */ /* 0x000fea0003800000 */
.L_x_135:
        /* <DEDUP_REMOVED lines=10> */
.L_x_138:
[----:B------:R-:W-:Y:S05]  /*5130*/  BSYNC B1 ;  /* 0x0000000000017941 */ /* 0x000fea0003800000 */
.L_x_137:
[----:B----4-:R-:W-:Y:S01]  /*5140*/  @!P4 IMAD R3, R146, R200, R211 ;  /* 0x000000c89203c224 */ /* 0x010fe200078e02d3 */
[----:B------:R-:W-:Y:S04]  /*5150*/  BSSY B1, `(.L_x_139) ;  /* 0x0000006000017945 */ /* 0x000fe80003800000 */
[----:B------:R4:W-:Y:S01]  /*5160*/  @!P4 STG.E.U8 desc[UR36][R6.64+0x30], R3 ;  /* 0x000030030600c986 */ /* 0x0009e2000c101124 */
[----:B------:R-:W-:Y:S05]  /*5170*/  @P6 BRA `(.L_x_140) ;  /* 0x00000000000c6947 */ /* 0x000fea0003800000 */
[----:B-1----:R-:W5:Y:S02]  /*5180*/  LDG.E.U8 R201, desc[UR36][R14.64+0x31] ;  /* 0x000031240ec97981 */ /* 0x002f64000c1e1100 */
[----:B-----5:R-:W-:-:S05]  /*5190*/  PRMT R22, R201, 0x8880, RZ ;  /* 0x00008880c9167816 */ /* 0x020fca00000000ff */
[----:B------:R-:W-:-:S07]  /*51a0*/  IMAD R211, R22, R23, RZ ;  /* 0x0000001716d37224 */ /* 0x000fce00078e02ff */
.L_x_140:
[----:B------:R-:W-:Y:S05]  /*51b0*/  BSYNC B1 ;  /* 0x0000000000017941 */ /* 0x000fea0003800000 */
.L_x_139:
[----:B------:R-:W-:Y:S01]  /*51c0*/  @!P6 IMAD R147, R147, R200, R211 ;  /* 0x000000c89393e224 */ /* 0x000fe200078e02d3 */
[----:B------:R-:W-:Y:S04]  /*51d0*/  BSSY B1, `(.L_x_141) ;  /* 0x0000006000017945 */ /* 0x000fe80003800000 */
[----:B------:R0:W-:Y:S01]  /*51e0*/  @!P6 STG.E.U8 desc[UR36][R6.64+0x31], R147 ;  /* 0x000031930600e986 */ /* 0x0001e2000c101124 */
[----:B------:R-:W-:Y:S05]  /*51f0*/  @P5 BRA `(.L_x_142) ;  /* 0x00000000000c5947 */ /* 0x000fea0003800000 */
[----:B-1----:R-:W5:Y:S02]  /*5200*/  LDG.E.U8 R201, desc[UR36][R20.64+0x38] ;  /* 0x0000382414c97981 */ /* 0x002f64000c1e1100 */
[----:B-----5:R-:W-:-:S05]  /*5210*/  PRMT R22, R201, 0x8880, RZ ;  /* 0x00008880c9167816 */ /* 0x020fca00000000ff */
[----:B------:R-:W-:-:S07]  /*5220*/  IMAD R211, R22, R23, RZ ;  /* 0x0000001716d37224 */ /* 0x000fce00078e02ff */
.L_x_142:
[----:B------:R-:W-:Y:S05]  /*5230*/  BSYNC B1 ;  /* 0x0000000000017941 */ /* 0x000fea0003800000 */
.L_x_141:
        /* <DEDUP_REMOVED lines=10> */
.L_x_144:
[----:B------:R-:W-:Y:S05]  /*52e0*/  BSYNC B1 ;  /* 0x0000000000017941 */ /* 0x000fea0003800000 */
.L_x_143:
[----:B------:R-:W-:Y:S01]  /*52f0*/  @!P4 IMAD R149, R149, R200, R211 ;  /* 0x000000c89595c224 */ /* 0x000fe200078e02d3 */
[----:B------:R-:W-:Y:S04]  /*5300*/  BSSY B1, `(.L_x_145) ;  /* 0x0000006000017945 */ /* 0x000fe80003800000 */
[----:B------:R0:W-:Y:S01]  /*5310*/  @!P4 STG.E.U8 desc[UR36][R4.64+0x39], R149 ;  /* 0x000039950400c986 */ /* 0x0001e2000c101124 */
[----:B------:R-:W-:Y:S05]  /*5320*/  @P6 BRA `(.L_x_146) ;  /* 0x00000000000c6947 */ /* 0x000fea0003800000 */
[----:B-1----:R-:W5:Y:S02]  /*5330*/  LDG.E.U8 R201, desc[UR36][R14.64+0x38] ;  /* 0x000038240ec97981 */ /* 0x002f64000c1e1100 */
[----:B-----5:R-:W-:-:S05]  /*5340*/  PRMT R22, R201, 0x8880, RZ ;  /* 0x00008880c9167816 */ /* 0x020fca00000000ff */
[----:B------:R-:W-:-:S07]  /*5350*/  IMAD R211, R22, R23, RZ ;  /* 0x0000001716d37224 */ /* 0x000fce00078e02ff */
.L_x_146:
[----:B------:R-:W-:Y:S05]  /*5360*/  BSYNC B1 ;  /* 0x0000000000017941 */ /* 0x000fea0003800000 */
.L_x_145:
[----:B----4-:R-:W-:Y:S01]  /*5370*/  @!P6 IMAD R3, R150, R200, R211 ;  /* 0x000000c89603e224 */ /* 0x010fe200078e02d3 */
[----:B------:R-:W-:Y:S04]  /*5380*/  BSSY B1, `(.L_x_147) ;  /* 0x0000006000017945 */ /* 0x000fe80003800000 */
[----:B------:R4:W-:Y:S01]  /*5390*/  @!P6 STG.E.U8 desc[UR36][R6.64+0x38], R3 ;  /* 0x000038030600e986 */ /* 0x0009e2000c101124 */
[----:B------:R-:W-:Y:S05]  /*53a0*/  @P5 BRA `(.L_x_148) ;  /* 0x00000000000c5947 */ /* 0x000fea0003800000 */
[----:B-1----:R-:W5:Y:S02]  /*53b0*/  LDG.E.U8 R201, desc[UR36][R14.64+0x39] ;  /* 0x000039240ec97981 */ /* 0x002f64000c1e1100 */
[----:B-----5:R-:W-:-:S05]  /*53c0*/  PRMT R22, R201, 0x8880, RZ ;  /* 0x00008880c9167816 */ /* 0x020fca00000000ff */
[----:B------:R-:W-:-:S07]  /*53d0*/  IMAD R211, R22, R23, RZ ;  /* 0x0000001716d37224 */ /* 0x000fce00078e02ff */
.L_x_148:
[----:B------:R-:W-:Y:S05]  /*53e0*/  BSYNC B1 ;  /* 0x0000000000017941 */ /* 0x000fea0003800000 */
.L_x_147:
        /* <DEDUP_REMOVED lines=10> */
.L_x_150:
[----:B------:R-:W-:Y:S05]  /*5490*/  BSYNC B1 ;  /* 0x0000000000017941 */ /* 0x000fea0003800000 */
.L_x_149:
[----:B----4-:R-:W-:Y:S01]  /*54a0*/  @!P4 IMAD R3, R136, R200, R211 ;  /* 0x000000c88803c224 */ /* 0x010fe200078e02d3 */
[----:B------:R-:W-:Y:S04]  /*54b0*/  BSSY B1, `(.L_x_151) ;  /* 0x0000006000017945 */ /* 0x000fe80003800000 */
[----:B------:R4:W-:Y:S01]  /*54c0*/  @!P4 STG.E.U8 desc[UR36][R8.64+0x30], R3 ;  /* 0x000030030800c986 */ /* 0x0009e2000c101124 */
[----:B------:R-:W-:Y:S05]  /*54d0*/  @P6 BRA `(.L_x_152) ;  /* 0x00000000000c6947 */ /* 0x000fea0003800000 */
[----:B-1----:R-:W5:Y:S02]  /*54e0*/  LDG.E.U8 R201, desc[UR36][R12.64+0x31] ;  /* 0x000031240cc97981 */ /* 0x002f64000c1e1100 */
[----:B-----5:R-:W-:-:S05]  /*54f0*/  PRMT R22, R201, 0x8880, RZ ;  /* 0x00008880c9167816 */ /* 0x020fca00000000ff */
[----:B------:R-:W-:-:S07]  /*5500*/  IMAD R211, R22, R23, RZ ;  /* 0x0000001716d37224 */ /* 0x000fce00078e02ff */
.L_x_152:
[----:B------:R-:W-:Y:S05]  /*5510*/  BSYNC B1 ;  /* 0x0000000000017941 */ /* 0x000fea0003800000 */
.L_x_151:
[----:B------:R-:W-:Y:S01]  /*5520*/  @!P6 IMAD R137, R137, R200, R211 ;  /* 0x000000c88989e224 */ /* 0x000fe200078e02d3 */
[----:B------:R-:W-:Y:S04]  /*5530*/  BSSY B1, `(.L_x_153) ;  /* 0x0000006000017945 */ /* 0x000fe80003800000 */
[----:B------:R0:W-:Y:S01]  /*5540*/  @!P6 STG.E.U8 desc[UR36][R8.64+0x31], R137 ;  /* 0x000031890800e986 */ /* 0x0001e2000c101124 */
[----:B------:R-:W-:Y:S05]  /*5550*/  @P5 BRA `(.L_x_154) ;  /* 0x00000000000c5947 */ /* 0x000fea0003800000 */
[----:B-1----:R-:W5:Y:S02]  /*5560*/  LDG.E.U8 R201, desc[UR36][R206.64+0x30] ;  /* 0x00003024cec97981 */ /* 0x002f64000c1e1100 */
[----:B-----5:R-:W-:-:S05]  /*5570*/  PRMT R22, R201, 0x8880, RZ ;  /* 0x00008880c9167816 */ /* 0x020fca00000000ff */
[----:B------:R-:W-:-:S07]  /*5580*/  IMAD R211, R22, R23, RZ ;  /* 0x0000001716d37224 */ /* 0x000fce00078e02ff */
.L_x_154:
[----:B------:R-:W-:Y:S05]  /*5590*/  BSYNC B1 ;  /* 0x0000000000017941 */ /* 0x000fea0003800000 */
.L_x_153:
        /* <DEDUP_REMOVED lines=10> */
.L_x_156:
[----:B------:R-:W-:Y:S05]  /*5640*/  BSYNC B1 ;  /* 0x0000000000017941 */ /* 0x000fea0003800000 */
.L_x_155:
[----:B------:R-:W-:Y:S01]  /*5650*/  @!P4 IMAD R139, R139, R200, R211 ;  /* 0x000000c88b8bc224 */ /* 0x000fe200078e02d3 */
[----:B------:R-:W-:Y:S04]  /*5660*/  BSSY B1, `(.L_x_157) ;  /* 0x0000006000017945 */ /* 0x000fe80003800000 */
[----:B------:R0:W-:Y:S01]  /*5670*/  @!P4 STG.E.U8 desc[UR36][R10.64+0x31], R139 ;  /* 0x0000318b0a00c986 */ /* 0x0001e2000c101124 */
[----:B------:R-:W-:Y:S05]  /*5680*/  @P6 BRA `(.L_x_158) ;  /* 0x00000000000c6947 */ /* 0x000fea0003800000 */
[----:B-1----:R-:W5:Y:S02]  /*5690*/  LDG.E.U8 R201, desc[UR36][R12.64+0x38] ;  /* 0x000038240cc97981 */ /* 0x002f64000c1e1100 */
[----:B-----5:R-:W-:-:S05]  /*56a0*/  PRMT R22, R201, 0x8880, RZ ;  /* 0x00008880c9167816 */ /* 0x020fca00000000ff */
[----:B------:R-:W-:-:S07]  /*56b0*/  IMAD R211, R22, R23, RZ ;  /* 0x0000001716d37224 */ /* 0x000fce00078e02ff */
.L_x_158:
[----:B------:R-:W-:Y:S05]  /*56c0*/  BSYNC B1 ;  /* 0x0000000000017941 */ /* 0x000fea0003800000 */
.L_x_157:
[----:B----4-:R-:W-:Y:S01]  /*56d0*/  @!P6 IMAD R3, R140, R200, R211 ;  /* 0x000000c88c03e224 */ /* 0x010fe200078e02d3 */
[----:B------:R-:W-:Y:S04]  /*56e0*/  BSSY B1, `(.L_x_159) ;  /* 0x0000006000017945 */ /* 0x000fe80003800000 */
[----:B------:R4:W-:Y:S01]  /*56f0*/  @!P6 STG.E.U8 desc[UR36][R8.64+0x38], R3 ;  /* 0x000038030800e986 */ /* 0x0009e2000c101124 */
[----:B------:R-:W-:Y:S05]  /*5700*/  @P5 BRA `(.L_x_160) ;  /* 0x00000000000c5947 */ /* 0x000fea0003800000 */
[----:B-1----:R-:W5:Y:S02]  /*5710*/  LDG.E.U8 R201, desc[UR36][R12.64+0x39] ;  /* 0x000039240cc97981 */ /* 0x002f64000c1e1100 */
[----:B-----5:R-:W-:-:S05]  /*5720*/  PRMT R22, R201, 0x8880, RZ ;  /* 0x00008880c9167816 */ /* 0x020fca00000000ff */
[----:B------:R-:W-:-:S07]  /*5730*/  IMAD R211, R22, R23, RZ ;  /* 0x0000001716d37224 */ /* 0x000fce00078e02ff */
.L_x_160:
[----:B------:R-:W-:Y:S05]  /*5740*/  BSYNC B1 ;  /* 0x0000000000017941 */ /* 0x000fea0003800000 */
.L_x_159:
        /* <DEDUP_REMOVED lines=10> */
.L_x_162:
[----:B------:R-:W-:Y:S05]  /*57f0*/  BSYNC B1 ;  /* 0x0000000000017941 */ /* 0x000fea0003800000 */
.L_x_161:
[----:B----4-:R-:W-:Y:S01]  /*5800*/  @!P4 IMAD R3, R142, R200, R211 ;  /* 0x000000c88e03c224 */ /* 0x010fe200078e02d3 */
[----:B------:R-:W-:Y:S04]  /*5810*/  BSSY B1, `(.L_x_163) ;  /* 0x0000006000017945 */ /* 0x000fe80003800000 */
[----:B------:R4:W-:Y:S01]  /*5820*/  @!P4 STG.E.U8 desc[UR36][R10.64+0x38], R3 ;  /* 0x000038030a00c986 */ /* 0x0009e2000c101124 */
[----:B------:R-:W-:Y:S05]  /*5830*/  @P6 BRA `(.L_x_164) ;  /* 0x00000000000c6947 */ /* 0x000fea0003800000 */
[----:B-1----:R-:W5:Y:S02]  /*5840*/  LDG.E.U8 R201, desc[UR36][R206.64+0x39] ;  /* 0x00003924cec97981 */ /* 0x002f64000c1e1100 */
[----:B-----5:R-:W-:-:S05]  /*5850*/  PRMT R22, R201, 0x8880, RZ ;  /* 0x00008880c9167816 */ /* 0x020fca00000000ff */
[----:B------:R-:W-:-:S07]  /*5860*/  IMAD R211, R22, R23, RZ ;  /* 0x0000001716d37224 */ /* 0x000fce00078e02ff */
.L_x_164:
[----:B------:R-:W-:Y:S05]  /*5870*/  BSYNC B1 ;  /* 0x0000000000017941 */ /* 0x000fea0003800000 */
.L_x_163:
[----:B------:R-:W-:Y:S01]  /*5880*/  @!P6 IMAD R143, R143, R200, R211 ;  /* 0x000000c88f8fe224 */ /* 0x000fe200078e02d3 */
[----:B------:R-:W-:Y:S04]  /*5890*/  BSSY B1, `(.L_x_165) ;  /* 0x0000006000017945 */ /* 0x000fe80003800000 */
[----:B------:R0:W-:Y:S01]  /*58a0*/  @!P6 STG.E.U8 desc[UR36][R10.64+0x39], R143 ;  /* 0x0000398f0a00e986 */ /* 0x0001e2000c101124 */
[----:B------:R-:W-:Y:S05]  /*58b0*/  @P5 BRA `(.L_x_166) ;  /* 0x00000000000c5947 */ /* 0x000fea0003800000 */
[----:B-1----:R-:W5:Y:S02]  /*58c0*/  LDG.E.U8 R201, desc[UR36][R20.64+0x40] ;  /* 0x0000402414c97981 */ /* 0x002f64000c1e1100 */
[----:B-----5:R-:W-:-:S05]  /*58d0*/  PRMT R22, R201, 0x8880, RZ ;  /* 0x00008880c9167816 */ /* 0x020fca00000000ff */
[----:B------:R-:W-:-:S07]  /*58e0*/  IMAD R211, R22, R23, RZ ;  /* 0x0000001716d37224 */ /* 0x000fce00078e02ff */
.L_x_166:
[----:B------:R-:W-:Y:S05]  /*58f0*/  BSYNC B1 ;  /* 0x0000000000017941 */ /* 0x000fea0003800000 */
.L_x_165:
        /* <DEDUP_REMOVED lines=10> */
.L_x_168:
[----:B------:R-:W-:Y:S05]  /*59a0*/  BSYNC B1 ;  /* 0x0000000000017941 */ /* 0x000fea0003800000 */
.L_x_167:
[----:B------:R-:W-:Y:S01]  /*59b0*/  @!P4 IMAD R129, R129, R200, R211 ;  /* 0x000000c88181c224 */ /* 0x000fe200078e02d3 */
[----:B------:R-:W-:Y:S04]  /*59c0*/  BSSY B1, `(.L_x_169) ;  /* 0x0000006000017945 */ /* 0x000fe80003800000 */
[----:B------:R0:W-:Y:S01]  /*59d0*/  @!P4 STG.E.U8 desc[UR36][R4.64+0x41], R129 ;  /* 0x000041810400c986 */ /* 0x0001e2000c101124 */
[----:B------:R-:W-:Y:S05]  /*59e0*/  @P6 BRA `(.L_x_170) ;  /* 0x00000000000c6947 */ /* 0x000fea0003800000 */
[----:B-1----:R-:W5:Y:S02]  /*59f0*/  LDG.E.U8 R201, desc[UR36][R14.64+0x40] ;  /* 0x000040240ec97981 */ /* 0x002f64000c1e1100 */
[----:B-----5:R-:W-:-:S05]  /*5a00*/  PRMT R22, R201, 0x8880, RZ ;  /* 0x00008880c9167816 */ /* 0x020fca00000000ff */
[----:B------:R-:W-:-:S07]  /*5a10*/  IMAD R211, R22, R23, RZ ;  /* 0x0000001716d37224 */ /* 0x000fce00078e02ff */
.L_x_170:
[----:B------:R-:W-:Y:S05]  /*5a20*/  BSYNC B1 ;  /* 0x0000000000017941 */ /* 0x000fea0003800000 */
.L_x_169:
[----:B----4-:R-:W-:Y:S01]  /*5a30*/  @!P6 IMAD R3, R130, R200, R211 ;  /* 0x000000c88203e224 */ /* 0x010fe200078e02d3 */
[----:B------:R-:W-:Y:S04]  /*5a40*/  BSSY B1, `(.L_x_171) ;  /* 0x0000006000017945 */ /* 0x000fe80003800000 */
[----:B------:R4:W-:Y:S01]  /*5a50*/  @!P6 STG.E.U8 desc[UR36][R6.64+0x40], R3 ;  /* 0x000040030600e986 */ /* 0x0009e2000c101124 */
[----:B------:R-:W-:Y:S05]  /*5a60*/  @P5 BRA `(.L_x_172) ;  /* 0x00000000000c5947 */ /* 0x000fea0003800000 */
[----:B-1----:R-:W5:Y:S02]  /*5a70*/  LDG.E.U8 R201, desc[UR36][R14.64+0x41] ;  /* 0x000041240ec97981 */ /* 0x002f64000c1e1100 */
[----:B-----5:R-:W-:-:S05]  /*5a80*/  PRMT R22, R201, 0x8880, RZ ;  /* 0x00008880c9167816 */ /* 0x020fca00000000ff */
[----:B------:R-:W-:-:S07]  /*5a90*/  IMAD R211, R22, R23, RZ ;  /* 0x0000001716d37224 */ /* 0x000fce00078e02ff */
.L_x_172:
[----:B------:R-:W-:Y:S05]  /*5aa0*/  BSYNC B1 ;  /* 0x0000000000017941 */ /* 0x000fea0003800000 */
.L_x_171:
        /* <DEDUP_REMOVED lines=10> */
.L_x_174:
[----:B------:R-:W-:Y:S05]  /*5b50*/  BSYNC B1 ;  /* 0x0000000000017941 */ /* 0x000fea0003800000 */
.L_x_173:
[----:B----4-:R-:W-:Y:S01]  /*5b60*/  @!P4 IMAD R3, R132, R200, R211 ;  /* 0x000000c88403c224 */ /* 0x010fe200078e02d3 */
[----:B------:R-:W-:Y:S04]  /*5b70*/  BSSY B1, `(.L_x_175) ;  /* 0x0000006000017945 */ /* 0x000fe80003800000 */
[----:B------:R4:W-:Y:S01]  /*5b80*/  @!P4 STG.E.U8 desc[UR36][R4.64+0x48], R3 ;  /* 0x000048030400c986 */ /* 0x0009e2000c101124 */
[----:B------:R-:W-:Y:S05]  /*5b90*/  @P6 BRA `(.L_x_176) ;  /* 0x00000000000c6947 */ /* 0x000fea0003800000 */
[----:B-1----:R-:W5:Y:S02]  /*5ba0*/  LDG.E.U8 R201, desc[UR36][R20.64+0x49] ;  /* 0x0000492414c97981 */ /* 0x002f64000c1e1100 */
[----:B-----5:R-:W-:-:S05]  /*5bb0*/  PRMT R22, R201, 0x8880, RZ ;  /* 0x00008880c9167816 */ /* 0x020fca00000000ff */
[----:B------:R-:W-:-:S07]  /*5bc0*/  IMAD R211, R22, R23, RZ ;  /* 0x0000001716d37224 */ /* 0x000fce00078e02ff */
.L_x_176:
[----:B------:R-:W-:Y:S05]  /*5bd0*/  BSYNC B1 ;  /* 0x0000000000017941 */ /* 0x000fea0003800000 */
.L_x_175:
[----:B------:R-:W-:Y:S01]  /*5be0*/  @!P6 IMAD R133, R133, R200, R211 ;  /* 0x000000c88585e224 */ /* 0x000fe200078e02d3 */
[----:B------:R-:W-:Y:S04]  /*5bf0*/  BSSY B1, `(.L_x_177) ;  /* 0x0000006000017945 */ /* 0x000fe80003800000 */
[----:B------:R0:W-:Y:S01]  /*5c00*/  @!P6 STG.E.U8 desc[UR36][R4.64+0x49], R133 ;  /* 0x000049850400e986 */ /* 0x0001e2000c101124 */
[----:B------:R-:W-:Y:S05]  /*5c10*/  @P5 BRA `(.L_x_178) ;  /* 0x00000000000c5947 */ /* 0x000fea0003800000 */
[----:B-1----:R-:W5:Y:S02]  /*5c20*/  LDG.E.U8 R201, desc[UR36][R14.64+0x48] ;  /* 0x000048240ec97981 */ /* 0x002f64000c1e1100 */
[----:B-----5:R-:W-:-:S05]  /*5c30*/  PRMT R22, R201, 0x8880, RZ ;  /* 0x00008880c9167816 */ /* 0x020fca00000000ff */
[----:B------:R-:W-:-:S07]  /*5c40*/  IMAD R211, R22, R23, RZ ;  /* 0x0000001716d37224 */ /* 0x000fce00078e02ff */
.L_x_178:
[----:B------:R-:W-:Y:S05]  /*5c50*/  BSYNC B1 ;  /* 0x0000000000017941 */ /* 0x000fea0003800000 */
.L_x_177:
        /* <DEDUP_REMOVED lines=10> */
.L_x_180:
[----:B------:R-:W-:Y:S05]  /*5d00*/  BSYNC B1 ;  /* 0x0000000000017941 */ /* 0x000fea0003800000 */
.L_x_179:
[----:B------:R-:W-:Y:S01]  /*5d10*/  @!P4 IMAD R135, R135, R200, R211 ;  /* 0x000000c88787c224 */ /* 0x000fe200078e02d3 */
[----:B------:R-:W-:Y:S04]  /*5d20*/  BSSY B1, `(.L_x_181) ;  /* 0x0000006000017945 */ /* 0x000fe80003800000 */
[----:B------:R0:W-:Y:S01]  /*5d30*/  @!P4 STG.E.U8 desc[UR36][R6.64+0x49], R135 ;  /* 0x000049870600c986 */ /* 0x0001e2000c101124 */
[----:B------:R-:W-:Y:S05]  /*5d40*/  @P6 BRA `(.L_x_182) ;  /* 0x00000000000c6947 */ /* 0x000fea0003800000 */
[----:B-1----:R-:W5:Y:S02]  /*5d50*/  LDG.E.U8 R201, desc[UR36][R12.64+0x40] ;  /* 0x000040240cc97981 */ /* 0x002f64000c1e1100 */
[----:B-----5:R-:W-:-:S05]  /*5d60*/  PRMT R22, R201, 0x8880, RZ ;  /* 0x00008880c9167816 */ /* 0x020fca00000000ff */
[----:B------:R-:W-:-:S07]  /*5d70*/  IMAD R211, R22, R23, RZ ;  /* 0x0000001716d37224 */ /* 0x000fce00078e02ff */
.L_x_182:
[----:B------:R-:W-:Y:S05]  /*5d80*/  BSYNC B1 ;  /* 0x0000000000017941 */ /* 0x000fea0003800000 */
.L_x_181:
[----:B----4-:R-:W-:Y:S01]  /*5d90*/  @!P6 IMAD R3, R120, R200, R211 ;  /* 0x000000c87803e224 */ /* 0x010fe200078e02d3 */
[----:B------:R-:W-:Y:S04]  /*5da0*/  BSSY B1, `(.L_x_183) ;  /* 0x0000006000017945 */ /* 0x000fe80003800000 */
[----:B------:R4:W-:Y:S01]  /*5db0*/  @!P6 STG.E.U8 desc[UR36][R8.64+0x40], R3 ;  /* 0x000040030800e986 */ /* 0x0009e2000c101124 */
[----:B------:R-:W-:Y:S05]  /*5dc0*/  @P5 BRA `(.L_x_184) ;  /* 0x00000000000c5947 */ /* 0x000fea0003800000 */
[----:B-1----:R-:W5:Y:S02]  /*5dd0*/  LDG.E.U8 R201, desc[UR36][R12.64+0x41] ;  /* 0x000041240cc97981 */ /* 0x002f64000c1e1100 */
[----:B-----5:R-:W-:-:S05]  /*5de0*/  PRMT R22, R201, 0x8880, RZ ;  /* 0x00008880c9167816 */ /* 0x020fca00000000ff */
[----:B------:R-:W-:-:S07]  /*5df0*/  IMAD R211, R22, R23, RZ ;  /* 0x0000001716d37224 */ /* 0x000fce00078e02ff */
.L_x_184:
[----:B------:R-:W-:Y:S05]  /*5e00*/  BSYNC B1 ;  /* 0x0000000000017941 */ /* 0x000fea0003800000 */
.L_x_183:
        /* <DEDUP_REMOVED lines=10> */
.L_x_186:
[----:B------:R-:W-:Y:S05]  /*5eb0*/  BSYNC B1 ;  /* 0x0000000000017941 */ /* 0x000fea0003800000 */
.L_x_185:
[----:B----4-:R-:W-:Y:S01]  /*5ec0*/  @!P4 IMAD R3, R122, R200, R211 ;  /* 0x000000c87a03c224 */ /* 0x010fe200078e02d3 */
[----:B------:R-:W-:Y:S04]  /*5ed0*/  BSSY B1, `(.L_x_187) ;  /* 0x0000006000017945 */ /* 0x000fe80003800000 */
[----:B------:R4:W-:Y:S01]  /*5ee0*/  @!P4 STG.E.U8 desc[UR36][R10.64+0x40], R3 ;  /* 0x000040030a00c986 */ /* 0x0009e2000c101124 */
[----:B------:R-:W-:Y:S05]  /*5ef0*/  @P6 BRA `(.L_x_188) ;  /* 0x00000000000c6947 */ /* 0x000fea0003800000 */
[----:B-1----:R-:W5:Y:S02]  /*5f00*/  LDG.E.U8 R201, desc[UR36][R206.64+0x41] ;  /* 0x00004124cec97981 */ /* 0x002f64000c1e1100 */
[----:B-----5:R-:W-:-:S05]  /*5f10*/  PRMT R22, R201, 0x8880, RZ ;  /* 0x00008880c9167816 */ /* 0x020fca00000000ff */
[----:B------:R-:W-:-:S07]  /*5f20*/  IMAD R211, R22, R23, RZ ;  /* 0x0000001716d37224 */ /* 0x000fce00078e02ff */
.L_x_188:
[----:B------:R-:W-:Y:S05]  /*5f30*/  BSYNC B1 ;  /* 0x0000000000017941 */ /* 0x000fea0003800000 */
.L_x_187:
[----:B------:R-:W-:Y:S01]  /*5f40*/  @!P6 IMAD R123, R123, R200, R211 ;  /* 0x000000c87b7be224 */ /* 0x000fe200078e02d3 */
[----:B------:R-:W-:Y:S04]  /*5f50*/  BSSY B1, `(.L_x_189) ;  /* 0x0000006000017945 */ /* 0x000fe80003800000 */
[----:B------:R0:W-:Y:S01]  /*5f60*/  @!P6 STG.E.U8 desc[UR36][R10.64+0x41], R123 ;  /* 0x0000417b0a00e986 */ /* 0x0001e2000c101124 */
[----:B------:R-:W-:Y:S05]  /*5f70*/  @P5 BRA `(.L_x_190) ;  /* 0x00000000000c5947 */ /* 0x000fea0003800000 */
[----:B-1----:R-:W5:Y:S02]  /*5f80*/  LDG.E.U8 R201, desc[UR36][R12.64+0x48] ;  /* 0x000048240cc97981 */ /* 0x002f64000c1e1100 */
[----:B-----5:R-:W-:-:S05]  /*5f90*/  PRMT R22, R201, 0x8880, RZ ;  /* 0x00008880c9167816 */ /* 0x020fca00000000ff */
[----:B------:R-:W-:-:S07]  /*5fa0*/  IMAD R211, R22, R23, RZ ;  /* 0x0000001716d37224 */ /* 0x000fce00078e02ff */
.L_x_190:
[----:B------:R-:W-:Y:S05]  /*5fb0*/  BSYNC B1 ;  /* 0x0000000000017941 */ /* 0x000fea0003800000 */
.L_x_189:
        /* <DEDUP_REMOVED lines=10> */
.L_x_192:
[----:B------:R-:W-:Y:S05]  /*6060*/  BSYNC B1 ;  /* 0x0000000000017941 */ /* 0x000fea0003800000 */
.L_x_191:
[----:B------:R-:W-:Y:S01]  /*6070*/  @!P4 IMAD R125, R125, R200, R211 ;  /* 0x000000c87d7dc224 */ /* 0x000fe200078e02d3 */
[----:B------:R-:W-:Y:S04]  /*6080*/  BSSY B1, `(.L_x_193) ;  /* 0x0000006000017945 */ /* 0x000fe80003800000 */
[----:B------:R0:W-:Y:S01]  /*6090*/  @!P4 STG.E.U8 desc[UR36][R8.64+0x49], R125 ;  /* 0x0000497d0800c986 */ /* 0x0001e2000c101124 */
[----:B------:R-:W-:Y:S05]  /*60a0*/  @P6 BRA `(.L_x_194) ;  /* 0x00000000000c6947 */ /* 0x000fea0003800000 */
[----:B-1----:R-:W5:Y:S02]  /*60b0*/  LDG.E.U8 R201, desc[UR36][R206.64+0x48] ;  /* 0x00004824cec97981 */ /* 0x002f64000c1e1100 */
[----:B-----5:R-:W-:-:S05]  /*60c0*/  PRMT R22, R201, 0x8880, RZ ;  /* 0x00008880c9167816 */ /* 0x020fca00000000ff */
[----:B------:R-:W-:-:S07]  /*60d0*/  IMAD R211, R22, R23, RZ ;  /* 0x0000001716d37224 */ /* 0x000fce00078e02ff */
.L_x_194:
[----:B------:R-:W-:Y:S05]  /*60e0*/  BSYNC B1 ;  /* 0x0000000000017941 */ /* 0x000fea0003800000 */
.L_x_193:
[----:B----4-:R-:W-:Y:S01]  /*60f0*/  @!P6 IMAD R3, R126, R200, R211 ;  /* 0x000000c87e03e224 */ /* 0x010fe200078e02d3 */
[----:B------:R-:W-:Y:S04]  /*6100*/  BSSY B1, `(.L_x_195) ;  /* 0x0000006000017945 */ /* 0x000fe80003800000 */
[----:B------:R4:W-:Y:S01]  /*6110*/  @!P6 STG.E.U8 desc[UR36][R10.64+0x48], R3 ;  /* 0x000048030a00e986 */ /* 0x0009e2000c101124 */
[----:B------:R-:W-:Y:S05]  /*6120*/  @P5 BRA `(.L_x_196) ;  /* 0x00000000000c5947 */ /* 0x000fea0003800000 */
[----:B-1----:R-:W5:Y:S02]  /*6130*/  LDG.E.U8 R201, desc[UR36][R206.64+0x49] ;  /* 0x00004924cec97981 */ /* 0x002f64000c1e1100 */
[----:B-----5:R-:W-:-:S05]  /*6140*/  PRMT R22, R201, 0x8880, RZ ;  /* 0x00008880c9167816 */ /* 0x020fca00000000ff */
[----:B------:R-:W-:-:S07]  /*6150*/  IMAD R211, R22, R23, RZ ;  /* 0x0000001716d37224 */ /* 0x000fce00078e02ff */
.L_x_196:
[----:B------:R-:W-:Y:S05]  /*6160*/  BSYNC B1 ;  /* 0x0000000000017941 */ /* 0x000fea0003800000 */
.L_x_195:
        /* <DEDUP_REMOVED lines=10> */
.L_x_198:
[----:B------:R-:W-:Y:S05]  /*6210*/  BSYNC B1 ;  /* 0x0000000000017941 */ /* 0x000fea0003800000 */
.L_x_197:
[----:B----4-:R-:W-:Y:S01]  /*6220*/  @!P4 IMAD R3, R112, R200, R211 ;  /* 0x000000c87003c224 */ /* 0x010fe200078e02d3 */
[----:B------:R-:W-:Y:S04]  /*6230*/  BSSY B1, `(.L_x_199) ;  /* 0x0000006000017945 */ /* 0x000fe80003800000 */
[----:B------:R4:W-:Y:S01]  /*6240*/  @!P4 STG.E.U8 desc[UR36][R4.64+0x50], R3 ;  /* 0x000050030400c986 */ /* 0x0009e2000c101124 */
[----:B------:R-:W-:Y:S05]  /*6250*/  @P6 BRA `(.L_x_200) ;  /* 0x00000000000c6947 */ /* 0x000fea0003800000 */
[----:B-1----:R-:W5:Y:S02]  /*6260*/  LDG.E.U8 R201, desc[UR36][R20.64+0x51] ;  /* 0x0000512414c97981 */ /* 0x002f64000c1e1100 */
[----:B-----5:R-:W-:-:S05]  /*6270*/  PRMT R22, R201, 0x8880, RZ ;  /* 0x00008880c9167816 */ /* 0x020fca00000000ff */
[----:B------:R-:W-:-:S07]  /*6280*/  IMAD R211, R22, R23, RZ ;  /* 0x0000001716d37224 */ /* 0x000fce00078e02ff */
.L_x_200:
[----:B------:R-:W-:Y:S05]  /*6290*/  BSYNC B1 ;  /* 0x0000000000017941 */ /* 0x000fea0003800000 */
.L_x_199:
[----:B------:R-:W-:Y:S01]  /*62a0*/  @!P6 IMAD R113, R113, R200, R211 ;  /* 0x000000c87171e224 */ /* 0x000fe200078e02d3 */
[----:B------:R-:W-:Y:S04]  /*62b0*/  BSSY B1, `(.L_x_201) ;  /* 0x0000006000017945 */ /* 0x000fe80003800000 */
[----:B------:R0:W-:Y:S01]  /*62c0*/  @!P6 STG.E.U8 desc[UR36][R4.64+0x51], R113 ;  /* 0x000051710400e986 */ /* 0x0001e2000c101124 */
[----:B------:R-:W-:Y:S05]  /*62d0*/  @P5 BRA `(.L_x_202) ;  /* 0x00000000000c5947 */ /* 0x000fea0003800000 */
[----:B-1----:R-:W5:Y:S02]  /*62e0*/  LDG.E.U8 R201, desc[UR36][R14.64+0x50] ;  /* 0x000050240ec97981 */ /* 0x002f64000c1e1100 */
[----:B-----5:R-:W-:-:S05]  /*62f0*/  PRMT R22, R201, 0x8880, RZ ;  /* 0x00008880c9167816 */ /* 0x020fca00000000ff */
[----:B------:R-:W-:-:S07]  /*6300*/  IMAD R211, R22, R23, RZ ;  /* 0x0000001716d37224 */ /* 0x000fce00078e02ff */
.L_x_202:
[----:B------:R-:W-:Y:S05]  /*6310*/  BSYNC B1 ;  /* 0x0000000000017941 */ /* 0x000fea0003800000 */
.L_x_201:
        /* <DEDUP_REMOVED lines=10> */
.L_x_204:
[----:B------:R-:W-:Y:S05]  /*63c0*/  BSYNC B1 ;  /* 0x0000000000017941 */ /* 0x000fea0003800000 */
.L_x_203:
[----:B------:R-:W-:Y:S01]  /*63d0*/  @!P4 IMAD R115, R115, R200, R211 ;  /* 0x000000c87373c224 */ /* 0x000fe200078e02d3 */
[----:B------:R-:W-:Y:S04]  /*63e0*/  BSSY B1, `(.L_x_205) ;  /* 0x0000006000017945 */ /* 0x000fe80003800000 */
[----:B------:R0:W-:Y:S01]  /*63f0*/  @!P4 STG.E.U8 desc[UR36][R6.64+0x51], R115 ;  /* 0x000051730600c986 */ /* 0x0001e2000c101124 */
[----:B------:R-:W-:Y:S05]  /*6400*/  @P6 BRA `(.L_x_206) ;  /* 0x00000000000c6947 */ /* 0x000fea0003800000 */
[----:B-1----:R-:W5:Y:S02]  /*6410*/  LDG.E.U8 R201, desc[UR36][R20.64+0x58] ;  /* 0x0000582414c97981 */ /* 0x002f64000c1e1100 */
[----:B-----5:R-:W-:-:S05]  /*6420*/  PRMT R22, R201, 0x8880, RZ ;  /* 0x00008880c9167816 */ /* 0x020fca00000000ff */
[----:B------:R-:W-:-:S07]  /*6430*/  IMAD R211, R22, R23, RZ ;  /* 0x0000001716d37224 */ /* 0x000fce00078e02ff */
.L_x_206:
[----:B------:R-:W-:Y:S05]  /*6440*/  BSYNC B1 ;  /* 0x0000000000017941 */ /* 0x000fea0003800000 */
.L_x_205:
[----:B----4-:R-:W-:Y:S01]  /*6450*/  @!P6 IMAD R3, R116, R200, R211 ;  /* 0x000000c87403e224 */ /* 0x010fe200078e02d3 */
[----:B------:R-:W-:Y:S04]  /*6460*/  BSSY B1, `(.L_x_207) ;  /* 0x0000006000017945 */ /* 0x000fe80003800000 */
[----:B------:R4:W-:Y:S01]  /*6470*/  @!P6 STG.E.U8 desc[UR36][R4.64+0x58], R3 ;  /* 0x000058030400e986 */ /* 0x0009e2000c101124 */
[----:B------:R-:W-:Y:S05]  /*6480*/  @P5 BRA `(.L_x_208) ;  /* 0x00000000000c5947 */ /* 0x000fea0003800000 */
[----:B-1----:R-:W5:Y:S02]  /*6490*/  LDG.E.U8 R201, desc[UR36][R20.64+0x59] ;  /* 0x0000592414c97981 */ /* 0x002f64000c1e1100 */
[----:B-----5:R-:W-:-:S05]  /*64a0*/  PRMT R22, R201, 0x8880, RZ ;  /* 0x00008880c9167816 */ /* 0x020fca00000000ff */
[----:B------:R-:W-:-:S07]  /*64b0*/  IMAD R211, R22, R23, RZ ;  /* 0x0000001716d37224 */ /* 0x000fce00078e02ff */
.L_x_208:
[----:B------:R-:W-:Y:S05]  /*64c0*/  BSYNC B1 ;  /* 0x0000000000017941 */ /* 0x000fea0003800000 */
.L_x_207:
        /* <DEDUP_REMOVED lines=10> */
.L_x_210:
[----:B------:R-:W-:Y:S05]  /*6570*/  BSYNC B1 ;  /* 0x0000000000017941 */ /* 0x000fea0003800000 */
.L_x_209:
[----:B----4-:R-:W-:Y:S01]  /*6580*/  @!P4 IMAD R3, R118, R200, R211 ;  /* 0x000000c87603c224 */ /* 0x010fe200078e02d3 */
[----:B------:R-:W-:Y:S04]  /*6590*/  BSSY B1, `(.L_x_211) ;  /* 0x0000006000017945 */ /* 0x000fe80003800000 */
[----:B------:R4:W-:Y:S01]  /*65a0*/  @!P4 STG.E.U8 desc[UR36][R6.64+0x58], R3 ;  /* 0x000058030600c986 */ /* 0x0009e2000c101124 */
[----:B------:R-:W-:Y:S05]  /*65b0*/  @P6 BRA `(.L_x_212) ;  /* 0x00000000000c6947 */ /* 0x000fea0003800000 */
[----:B-1----:R-:W5:Y:S02]  /*65c0*/  LDG.E.U8 R201, desc[UR36][R14.64+0x59] ;  /* 0x000059240ec97981 */ /* 0x002f64000c1e1100 */
[----:B-----5:R-:W-:-:S05]  /*65d0*/  PRMT R22, R201, 0x8880, RZ ;  /* 0x00008880c9167816 */ /* 0x020fca00000000ff */
[----:B------:R-:W-:-:S07]  /*65e0*/  IMAD R211, R22, R23, RZ ;  /* 0x0000001716d37224 */ /* 0x000fce00078e02ff */
.L_x_212:
[----:B------:R-:W-:Y:S05]  /*65f0*/  BSYNC B1 ;  /* 0x0000000000017941 */ /* 0x000fea0003800000 */
.L_x_211:
[----:B------:R-:W-:Y:S01]  /*6600*/  @!P6 IMAD R119, R119, R200, R211 ;  /* 0x000000c87777e224 */ /* 0x000fe200078e02d3 */
[----:B------:R-:W-:Y:S04]  /*6610*/  BSSY B1, `(.L_x_213) ;  /* 0x0000006000017945 */ /* 0x000fe80003800000 */
[----:B------:R0:W-:Y:S01]  /*6620*/  @!P6 STG.E.U8 desc[UR36][R6.64+0x59], R119 ;  /* 0x000059770600e986 */ /* 0x0001e2000c101124 */
[----:B------:R-:W-:Y:S05]  /*6630*/  @P5 BRA `(.L_x_214) ;  /* 0x00000000000c5947 */ /* 0x000fea0003800000 */
[----:B-1----:R-:W5:Y:S02]  /*6640*/  LDG.E.U8 R201, desc[UR36][R12.64+0x50] ;  /* 0x000050240cc97981 */ /* 0x002f64000c1e1100 */
[----:B-----5:R-:W-:-:S05]  /*6650*/  PRMT R22, R201, 0x8880, RZ ;  /* 0x00008880c9167816 */ /* 0x020fca00000000ff */
[----:B------:R-:W-:-:S07]  /*6660*/  IMAD R211, R22, R23, RZ ;  /* 0x0000001716d37224 */ /* 0x000fce00078e02ff */
.L_x_214:
[----:B------:R-:W-:Y:S05]  /*6670*/  BSYNC B1 ;  /* 0x0000000000017941 */ /* 0x000fea0003800000 */
.L_x_213:
        /* <DEDUP_REMOVED lines=10> */
.L_x_216:
[----:B------:R-:W-:Y:S05]  /*6720*/  BSYNC B1 ;  /* 0x0000000000017941 */ /* 0x000fea0003800000 */
.L_x_215:
[----:B------:R-:W-:Y:S01]  /*6730*/  @!P4 IMAD R105, R105, R200, R211 ;  /* 0x000000c86969c224 */ /* 0x000fe200078e02d3 */
[----:B------:R-:W-:Y:S04]  /*6740*/  BSSY B1, `(.L_x_217) ;  /* 0x0000006000017945 */ /* 0x000fe80003800000 */
[----:B------:R0:W-:Y:S01]  /*6750*/  @!P4 STG.E.U8 desc[UR36][R8.64+0x51], R105 ;  /* 0x000051690800c986 */ /* 0x0001e2000c101124 */
[----:B------:R-:W-:Y:S05]  /*6760*/  @P6 BRA `(.L_x_218) ;  /* 0x00000000000c6947 */ /* 0x000fea0003800000 */
[----:B-1----:R-:W5:Y:S02]  /*6770*/  LDG.E.U8 R201, desc[UR36][R206.64+0x50] ;  /* 0x00005024cec97981 */ /* 0x002f64000c1e1100 */
[----:B-----5:R-:W-:-:S05]  /*6780*/  PRMT R22, R201, 0x8880, RZ ;  /* 0x00008880c9167816 */ /* 0x020fca00000000ff */
[----:B------:R-:W-:-:S07]  /*6790*/  IMAD R211, R22, R23, RZ ;  /* 0x0000001716d37224 */ /* 0x000fce00078e02ff */
.L_x_218:
[----:B------:R-:W-:Y:S05]  /*67a0*/  BSYNC B1 ;  /* 0x0000000000017941 */ /* 0x000fea0003800000 */
.L_x_217:
[----:B----4-:R-:W-:Y:S01]  /*67b0*/  @!P6 IMAD R3, R106, R200, R211 ;  /* 0x000000c86a03e224 */ /* 0x010fe200078e02d3 */
[----:B------:R-:W-:Y:S04]  /*67c0*/  BSSY B1, `(.L_x_219) ;  /* 0x0000006000017945 */ /* 0x000fe80003800000 */
[----:B------:R4:W-:Y:S01]  /*67d0*/  @!P6 STG.E.U8 desc[UR36][R10.64+0x50], R3 ;  /* 0x000050030a00e986 */ /* 0x0009e2000c101124 */
[----:B------:R-:W-:Y:S05]  /*67e0*/  @P5 BRA `(.L_x_220) ;  /* 0x00000000000c5947 */ /* 0x000fea0003800000 */
[----:B-1----:R-:W5:Y:S02]  /*67f0*/  LDG.E.U8 R201, desc[UR36][R206.64+0x51] ;  /* 0x00005124cec97981 */ /* 0x002f64000c1e1100 */
[----:B-----5:R-:W-:-:S05]  /*6800*/  PRMT R22, R201, 0x8880, RZ ;  /* 0x00008880c9167816 */ /* 0x020fca00000000ff */
[----:B------:R-:W-:-:S07]  /*6810*/  IMAD R211, R22, R23, RZ ;  /* 0x0000001716d37224 */ /* 0x000fce00078e02ff */
.L_x_220:
[----:B------:R-:W-:Y:S05]  /*6820*/  BSYNC B1 ;  /* 0x0000000000017941 */ /* 0x000fea0003800000 */
.L_x_219:
        /* <DEDUP_REMOVED lines=10> */
.L_x_222:
[----:B------:R-:W-:Y:S05]  /*68d0*/  BSYNC B1 ;  /* 0x0000000000017941 */ /* 0x000fea0003800000 */
.L_x_221:
[----:B----4-:R-:W-:Y:S01]  /*68e0*/  @!P4 IMAD R3, R108, R200, R211 ;  /* 0x000000c86c03c224 */ /* 0x010fe200078e02d3 */
[----:B------:R-:W-:Y:S04]  /*68f0*/  BSSY B1, `(.L_x_223) ;  /* 0x0000006000017945 */ /* 0x000fe80003800000 */
[----:B------:R4:W-:Y:S01]  /*6900*/  @!P4 STG.E.U8 desc[UR36][R8.64+0x58], R3 ;  /* 0x000058030800c986 */ /* 0x0009e2000c101124 */
[----:B------:R-:W-:Y:S05]  /*6910*/  @P6 BRA `(.L_x_224) ;  /* 0x00000000000c6947 */ /* 0x000fea0003800000 */
[----:B-1----:R-:W5:Y:S02]  /*6920*/  LDG.E.U8 R201, desc[UR36][R12.64+0x59] ;  /* 0x000059240cc97981 */ /* 0x002f64000c1e1100 */
[----:B-----5:R-:W-:-:S05]  /*6930*/  PRMT R22, R201, 0x8880, RZ ;  /* 0x00008880c9167816 */ /* 0x020fca00000000ff */
[----:B------:R-:W-:-:S07]  /*6940*/  IMAD R211, R22, R23, RZ ;  /* 0x0000001716d37224 */ /* 0x000fce00078e02ff */
.L_x_224:
[----:B------:R-:W-:Y:S05]  /*6950*/  BSYNC B1 ;  /* 0x0000000000017941 */ /* 0x000fea0003800000 */
.L_x_223:
[----:B------:R-:W-:Y:S01]  /*6960*/  @!P6 IMAD R109, R109, R200, R211 ;  /* 0x000000c86d6de224 */ /* 0x000fe200078e02d3 */
[----:B------:R-:W-:Y:S04]  /*6970*/  BSSY B1, `(.L_x_225) ;  /* 0x0000006000017945 */ /* 0x000fe80003800000 */
[----:B------:R0:W-:Y:S01]  /*6980*/  @!P6 STG.E.U8 desc[UR36][R8.64+0x59], R109 ;  /* 0x0000596d0800e986 */ /* 0x0001e2000c101124 */
[----:B------:R-:W-:Y:S05]  /*6990*/  @P5 BRA `(.L_x_226) ;  /* 0x00000000000c5947 */ /* 0x000fea0003800000 */
[----:B-1----:R-:W5:Y:S02]  /*69a0*/  LDG.E.U8 R201, desc[UR36][R206.64+0x58] ;  /* 0x00005824cec97981 */ /* 0x002f64000c1e1100 */
[----:B-----5:R-:W-:-:S05]  /*69b0*/  PRMT R22, R201, 0x8880, RZ ;  /* 0x00008880c9167816 */ /* 0x020fca00000000ff */
[----:B------:R-:W-:-:S07]  /*69c0*/  IMAD R211, R22, R23, RZ ;  /* 0x0000001716d37224 */ /* 0x000fce00078e02ff */
.L_x_226:
[----:B------:R-:W-:Y:S05]  /*69d0*/  BSYNC B1 ;  /* 0x0000000000017941 */ /* 0x000fea0003800000 */
.L_x_225:
        /* <DEDUP_REMOVED lines=10> */
.L_x_228:
[----:B------:R-:W-:Y:S05]  /*6a80*/  BSYNC B1 ;  /* 0x0000000000017941 */ /* 0x000fea0003800000 */
.L_x_227:
[----:B------:R-:W-:Y:S01]  /*6a90*/  @!P4 IMAD R111, R111, R200, R211 ;  /* 0x000000c86f6fc224 */ /* 0x000fe200078e02d3 */
[----:B------:R-:W-:Y:S04]  /*6aa0*/  BSSY B1, `(.L_x_229) ;  /* 0x0000006000017945 */ /* 0x000fe80003800000 */
[----:B------:R0:W-:Y:S01]  /*6ab0*/  @!P4 STG.E.U8 desc[UR36][R10.64+0x59], R111 ;  /* 0x0000596f0a00c986 */ /* 0x0001e2000c101124 */
[----:B------:R-:W-:Y:S05]  /*6ac0*/  @P6 BRA `(.L_x_230) ;  /* 0x00000000000c6947 */ /* 0x000fea0003800000 */
[----:B-1----:R-:W5:Y:S02]  /*6ad0*/  LDG.E.U8 R201, desc[UR36][R20.64+0x60] ;  /* 0x0000602414c97981 */ /* 0x002f64000c1e1100 */
[----:B-----5:R-:W-:-:S05]  /*6ae0*/  PRMT R22, R201, 0x8880, RZ ;  /* 0x00008880c9167816 */ /* 0x020fca00000000ff */
[----:B------:R-:W-:-:S07]  /*6af0*/  IMAD R211, R22, R23, RZ ;  /* 0x0000001716d37224 */ /* 0x000fce00078e02ff */
.L_x_230:
[----:B------:R-:W-:Y:S05]  /*6b00*/  BSYNC B1 ;  /* 0x0000000000017941 */ /* 0x000fea0003800000 */
.L_x_229:
[----:B----4-:R-:W-:Y:S01]  /*6b10*/  @!P6 IMAD R3, R96, R200, R211 ;  /* 0x000000c86003e224 */ /* 0x010fe200078e02d3 */
[----:B------:R-:W-:Y:S04]  /*6b20*/  BSSY B1, `(.L_x_231) ;  /* 0x0000006000017945 */ /* 0x000fe80003800000 */
[----:B------:R4:W-:Y:S01]  /*6b30*/  @!P6 STG.E.U8 desc[UR36][R4.64+0x60], R3 ;  /* 0x000060030400e986 */ /* 0x0009e2000c101124 */
[----:B------:R-:W-:Y:S05]  /*6b40*/  @P5 BRA `(.L_x_232) ;  /* 0x00000000000c5947 */ /* 0x000fea0003800000 */
[----:B-1----:R-:W5:Y:S02]  /*6b50*/  LDG.E.U8 R201, desc[UR36][R20.64+0x61] ;  /* 0x0000612414c97981 */ /* 0x002f64000c1e1100 */
[----:B-----5:R-:W-:-:S05]  /*6b60*/  PRMT R22, R201, 0x8880, RZ ;  /* 0x00008880c9167816 */ /* 0x020fca00000000ff */
[----:B------:R-:W-:-:S07]  /*6b70*/  IMAD R211, R22, R23, RZ ;  /* 0x0000001716d37224 */ /* 0x000fce00078e02ff */
.L_x_232:
[----:B------:R-:W-:Y:S05]  /*6b80*/  BSYNC B1 ;  /* 0x0000000000017941 */ /* 0x000fea0003800000 */
.L_x_231:
        /* <DEDUP_REMOVED lines=10> */
.L_x_234:
[----:B------:R-:W-:Y:S05]  /*6c30*/  BSYNC B1 ;  /* 0x0000000000017941 */ /* 0x000fea0003800000 */
.L_x_233:
[----:B----4-:R-:W-:Y:S01]  /*6c40*/  @!P4 IMAD R3, R98, R200, R211 ;  /* 0x000000c86203c224 */ /* 0x010fe200078e02d3 */
[----:B------:R-:W-:Y:S04]  /*6c50*/  BSSY B1, `(.L_x_235) ;  /* 0x0000006000017945 */ /* 0x000fe80003800000 */
[----:B------:R4:W-:Y:S01]  /*6c60*/  @!P4 STG.E.U8 desc[UR36][R6.64+0x60], R3 ;  /* 0x000060030600c986 */ /* 0x0009e2000c101124 */
[----:B------:R-:W-:Y:S05]  /*6c70*/  @P6 BRA `(.L_x_236) ;  /* 0x00000000000c6947 */ /* 0x000fea0003800000 */
[----:B-1----:R-:W5:Y:S02]  /*6c80*/  LDG.E.U8 R201, desc[UR36][R14.64+0x61] ;  /* 0x000061240ec97981 */ /* 0x002f64000c1e1100 */
[----:B-----5:R-:W-:-:S05]  /*6c90*/  PRMT R22, R201, 0x8880, RZ ;  /* 0x00008880c9167816 */ /* 0x020fca00000000ff */
[----:B------:R-:W-:-:S07]  /*6ca0*/  IMAD R211, R22, R23, RZ ;  /* 0x0000001716d37224 */ /* 0x000fce00078e02ff */
.L_x_236:
[----:B------:R-:W-:Y:S05]  /*6cb0*/  BSYNC B1 ;  /* 0x0000000000017941 */ /* 0x000fea0003800000 */
.L_x_235:
[----:B------:R-:W-:Y:S01]  /*6cc0*/  @!P6 IMAD R99, R99, R200, R211 ;  /* 0x000000c86363e224 */ /* 0x000fe200078e02d3 */
[----:B------:R-:W-:Y:S04]  /*6cd0*/  BSSY B1, `(.L_x_237) ;  /* 0x0000006000017945 */ /* 0x000fe80003800000 */
[----:B------:R0:W-:Y:S01]  /*6ce0*/  @!P6 STG.E.U8 desc[UR36][R6.64+0x61], R99 ;  /* 0x000061630600e986 */ /* 0x0001e2000c101124 */
[----:B------:R-:W-:Y:S05]  /*6cf0*/  @P5 BRA `(.L_x_238) ;  /* 0x00000000000c5947 */ /* 0x000fea0003800000 */
[----:B-1----:R-:W5:Y:S02]  /*6d00*/  LDG.E.U8 R201, desc[UR36][R20.64+0x68] ;  /* 0x0000682414c97981 */ /* 0x002f64000c1e1100 */
[----:B-----5:R-:W-:-:S05]  /*6d10*/  PRMT R22, R201, 0x8880, RZ ;  /* 0x00008880c9167816 */ /* 0x020fca00000000ff */
[----:B------:R-:W-:-:S07]  /*6d20*/  IMAD R211, R22, R23, RZ ;  /* 0x0000001716d37224 */ /* 0x000fce00078e02ff */
.L_x_238:
[----:B------:R-:W-:Y:S05]  /*6d30*/  BSYNC B1 ;  /* 0x0000000000017941 */ /* 0x000fea0003800000 */
.L_x_237:
        /* <DEDUP_REMOVED lines=10> */
.L_x_240:
[----:B------:R-:W-:Y:S05]  /*6de0*/  BSYNC B1 ;  /* 0x0000000000017941 */ /* 0x000fea0003800000 */
.L_x_239:
[----:B------:R-:W-:Y:S01]  /*6df0*/  @!P4 IMAD R101, R101, R200, R211 ;  /* 0x000000c86565c224 */ /* 0x000fe200078e02d3 */
[----:B------:R-:W-:Y:S04]  /*6e00*/  BSSY B1, `(.L_x_241) ;  /* 0x0000006000017945 */ /* 0x000fe80003800000 */
[----:B------:R0:W-:Y:S01]  /*6e10*/  @!P4 STG.E.U8 desc[UR36][R4.64+0x69], R101 ;  /* 0x000069650400c986 */ /* 0x0001e2000c101124 */
[----:B------:R-:W-:Y:S05]  /*6e20*/  @P6 BRA `(.L_x_242) ;  /* 0x00000000000c6947 */ /* 0x000fea0003800000 */
[----:B-1----:R-:W5:Y:S02]  /*6e30*/  LDG.E.U8 R201, desc[UR36][R14.64+0x68] ;  /* 0x000068240ec97981 */ /* 0x002f64000c1e1100 */
[----:B-----5:R-:W-:-:S05]  /*6e40*/  PRMT R22, R201, 0x8880, RZ ;  /* 0x00008880c9167816 */ /* 0x020fca00000000ff */
[----:B------:R-:W-:-:S07]  /*6e50*/  IMAD R211, R22, R23, RZ ;  /* 0x0000001716d37224 */ /* 0x000fce00078e02ff */
.L_x_242:
[----:B------:R-:W-:Y:S05]  /*6e60*/  BSYNC B1 ;  /* 0x0000000000017941 */ /* 0x000fea0003800000 */
.L_x_241:
[----:B----4-:R-:W-:Y:S01]  /*6e70*/  @!P6 IMAD R3, R102, R200, R211 ;  /* 0x000000c86603e224 */ /* 0x010fe200078e02d3 */
[----:B------:R-:W-:Y:S04]  /*6e80*/  BSSY B1, `(.L_x_243) ;  /* 0x0000006000017945 */ /* 0x000fe80003800000 */
[----:B------:R4:W-:Y:S01]  /*6e90*/  @!P6 STG.E.U8 desc[UR36][R6.64+0x68], R3 ;  /* 0x000068030600e986 */ /* 0x0009e2000c101124 */
[----:B------:R-:W-:Y:S05]  /*6ea0*/  @P5 BRA `(.L_x_244) ;  /* 0x00000000000c5947 */ /* 0x000fea0003800000 */
[----:B-1----:R-:W5:Y:S02]  /*6eb0*/  LDG.E.U8 R201, desc[UR36][R14.64+0x69] ;  /* 0x000069240ec97981 */ /* 0x002f64000c1e1100 */
[----:B-----5:R-:W-:-:S05]  /*6ec0*/  PRMT R22, R201, 0x8880, RZ ;  /* 0x00008880c9167816 */ /* 0x020fca00000000ff */
[----:B------:R-:W-:-:S07]  /*6ed0*/  IMAD R211, R22, R23, RZ ;  /* 0x0000001716d37224 */ /* 0x000fce00078e02ff */
.L_x_244:
[----:B------:R-:W-:Y:S05]  /*6ee0*/  BSYNC B1 ;  /* 0x0000000000017941 */ /* 0x000fea0003800000 */
.L_x_243:
        /* <DEDUP_REMOVED lines=10> */
.L_x_246:
[----:B------:R-:W-:Y:S05]  /*6f90*/  BSYNC B1 ;  /* 0x0000000000017941 */ /* 0x000fea0003800000 */
.L_x_245:
[----:B----4-:R-:W-:Y:S01]  /*6fa0*/  @!P4 IMAD R3, R88, R200, R211 ;  /* 0x000000c85803c224 */ /* 0x010fe200078e02d3 */
[----:B------:R-:W-:Y:S04]  /*6fb0*/  BSSY B1, `(.L_x_247) ;  /* 0x0000006000017945 */ /* 0x000fe80003800000 */
[----:B------:R4:W-:Y:S01]  /*6fc0*/  @!P4 STG.E.U8 desc[UR36][R8.64+0x60], R3 ;  /* 0x000060030800c986 */ /* 0x0009e2000c101124 */
[----:B------:R-:W-:Y:S05]  /*6fd0*/  @P6 BRA `(.L_x_248) ;  /* 0x00000000000c6947 */ /* 0x000fea0003800000 */
[----:B-1----:R-:W5:Y:S02]  /*6fe0*/  LDG.E.U8 R201, desc[UR36][R12.64+0x61] ;  /* 0x000061240cc97981 */ /* 0x002f64000c1e1100 */
[----:B-----5:R-:W-:-:S05]  /*6ff0*/  PRMT R22, R201, 0x8880, RZ ;  /* 0x00008880c9167816 */ /* 0x020fca00000000ff */
[----:B------:R-:W-:-:S07]  /*7000*/  IMAD R211, R22, R23, RZ ;  /* 0x0000001716d37224 */ /* 0x000fce00078e02ff */
.L_x_248:
[----:B------:R-:W-:Y:S05]  /*7010*/  BSYNC B1 ;  /* 0x0000000000017941 */ /* 0x000fea0003800000 */
.L_x_247:
[----:B------:R-:W-:Y:S01]  /*7020*/  @!P6 IMAD R89, R89, R200, R211 ;  /* 0x000000c85959e224 */ /* 0x000fe200078e02d3 */
[----:B------:R-:W-:Y:S04]  /*7030*/  BSSY B1, `(.L_x_249) ;  /* 0x0000006000017945 */ /* 0x000fe80003800000 */
[----:B------:R0:W-:Y:S01]  /*7040*/  @!P6 STG.E.U8 desc[UR36][R8.64+0x61], R89 ;  /* 0x000061590800e986 */ /* 0x0001e2000c101124 */
[----:B------:R-:W-:Y:S05]  /*7050*/  @P5 BRA `(.L_x_250) ;  /* 0x00000000000c5947 */ /* 0x000fea0003800000 */
[----:B-1----:R-:W5:Y:S02]  /*7060*/  LDG.E.U8 R201, desc[UR36][R206.64+0x60] ;  /* 0x00006024cec97981 */ /* 0x002f64000c1e1100 */
[----:B-----5:R-:W-:-:S05]  /*7070*/  PRMT R22, R201, 0x8880, RZ ;  /* 0x00008880c9167816 */ /* 0x020fca00000000ff */
[----:B------:R-:W-:-:S07]  /*7080*/  IMAD R211, R22, R23, RZ ;  /* 0x0000001716d37224 */ /* 0x000fce00078e02ff */
.L_x_250:
[----:B------:R-:W-:Y:S05]  /*7090*/  BSYNC B1 ;  /* 0x0000000000017941 */ /* 0x000fea0003800000 */
.L_x_249:
        /* <DEDUP_REMOVED lines=10> */
.L_x_252:
[----:B------:R-:W-:Y:S05]  /*7140*/  BSYNC B1 ;  /* 0x0000000000017941 */ /* 0x000fea0003800000 */
.L_x_251:
[----:B------:R-:W-:Y:S01]  /*7150*/  @!P4 IMAD R91, R91, R200, R211 ;  /* 0x000000c85b5bc224 */ /* 0x000fe200078e02d3 */
[----:B------:R-:W-:Y:S04]  /*7160*/  BSSY B1, `(.L_x_253) ;  /* 0x0000006000017945 */ /* 0x000fe80003800000 */
[----:B------:R0:W-:Y:S01]  /*7170*/  @!P4 STG.E.U8 desc[UR36][R10.64+0x61], R91 ;  /* 0x0000615b0a00c986 */ /* 0x0001e2000c101124 */
[----:B------:R-:W-:Y:S05]  /*7180*/  @P6 BRA `(.L_x_254) ;  /* 0x00000000000c6947 */ /* 0x000fea0003800000 */
[----:B-1----:R-:W5:Y:S02]  /*7190*/  LDG.E.U8 R201, desc[UR36][R12.64+0x68] ;  /* 0x000068240cc97981 */ /* 0x002f64000c1e1100 */
[----:B-----5:R-:W-:-:S05]  /*71a0*/  PRMT R22, R201, 0x8880, RZ ;  /* 0x00008880c9167816 */ /* 0x020fca00000000ff */
[----:B------:R-:W-:-:S07]  /*71b0*/  IMAD R211, R22, R23, RZ ;  /* 0x0000001716d37224 */ /* 0x000fce00078e02ff */
.L_x_254:
[----:B------:R-:W-:Y:S05]  /*71c0*/  BSYNC B1 ;  /* 0x0000000000017941 */ /* 0x000fea0003800000 */
.L_x_253:
[----:B----4-:R-:W-:Y:S01]  /*71d0*/  @!P6 IMAD R3, R92, R200, R211 ;  /* 0x000000c85c03e224 */ /* 0x010fe200078e02d3 */
[----:B------:R-:W-:Y:S04]  /*71e0*/  BSSY B1, `(.L_x_255) ;  /* 0x0000006000017945 */ /* 0x000fe80003800000 */
[----:B------:R4:W-:Y:S01]  /*71f0*/  @!P6 STG.E.U8 desc[UR36][R8.64+0x68], R3 ;  /* 0x000068030800e986 */ /* 0x0009e2000c101124 */
[----:B------:R-:W-:Y:S05]  /*7200*/  @P5 BRA `(.L_x_256) ;  /* 0x00000000000c5947 */ /* 0x000fea0003800000 */
[----:B-1----:R-:W5:Y:S02]  /*7210*/  LDG.E.U8 R201, desc[UR36][R12.64+0x69] ;  /* 0x000069240cc97981 */ /* 0x002f64000c1e1100 */
[----:B-----5:R-:W-:-:S05]  /*7220*/  PRMT R22, R201, 0x8880, RZ ;  /* 0x00008880c9167816 */ /* 0x020fca00000000ff */
[----:B------:R-:W-:-:S07]  /*7230*/  IMAD R211, R22, R23, RZ ;  /* 0x0000001716d37224 */ /* 0x000fce00078e02ff */
.L_x_256:
[----:B------:R-:W-:Y:S05]  /*7240*/  BSYNC B1 ;  /* 0x0000000000017941 */ /* 0x000fea0003800000 */
.L_x_255:
        /* <DEDUP_REMOVED lines=10> */
.L_x_258:
[----:B------:R-:W-:Y:S05]  /*72f0*/  BSYNC B1 ;  /* 0x0000000000017941 */ /* 0x000fea0003800000 */
.L_x_257:
[----:B----4-:R-:W-:Y:S01]  /*7300*/  @!P4 IMAD R3, R94, R200, R211 ;  /* 0x000000c85e03c224 */ /* 0x010fe200078e02d3 */
[----:B------:R-:W-:Y:S04]  /*7310*/  BSSY B1, `(.L_x_259) ;  /* 0x0000006000017945 */ /* 0x000fe80003800000 */
[----:B------:R4:W-:Y:S01]  /*7320*/  @!P4 STG.E.U8 desc[UR36][R10.64+0x68], R3 ;  /* 0x000068030a00c986 */ /* 0x0009e2000c101124 */
[----:B------:R-:W-:Y:S05]  /*7330*/  @P6 BRA `(.L_x_260) ;  /* 0x00000000000c6947 */ /* 0x000fea0003800000 */
[----:B-1----:R-:W5:Y:S02]  /*7340*/  LDG.E.U8 R201, desc[UR36][R206.64+0x69] ;  /* 0x00006924cec97981 */ /* 0x002f64000c1e1100 */
[----:B-----5:R-:W-:-:S05]  /*7350*/  PRMT R22, R201, 0x8880, RZ ;  /* 0x00008880c9167816 */ /* 0x020fca00000000ff */
[----:B------:R-:W-:-:S07]  /*7360*/  IMAD R211, R22, R23, RZ ;  /* 0x0000001716d37224 */ /* 0x000fce00078e02ff */
.L_x_260:
[----:B------:R-:W-:Y:S05]  /*7370*/  BSYNC B1 ;  /* 0x0000000000017941 */ /* 0x000fea0003800000 */
.L_x_259:
[----:B------:R-:W-:Y:S01]  /*7380*/  @!P6 IMAD R95, R95, R200, R211 ;  /* 0x000000c85f5fe224 */ /* 0x000fe200078e02d3 */
[----:B------:R-:W-:Y:S04]  /*7390*/  BSSY B1, `(.L_x_261) ;  /* 0x0000006000017945 */ /* 0x000fe80003800000 */
[----:B------:R0:W-:Y:S01]  /*73a0*/  @!P6 STG.E.U8 desc[UR36][R10.64+0x69], R95 ;  /* 0x0000695f0a00e986 */ /* 0x0001e2000c101124 */
[----:B------:R-:W-:Y:S05]  /*73b0*/  @P5 BRA `(.L_x_262) ;  /* 0x00000000000c5947 */ /* 0x000fea0003800000 */
[----:B-1----:R-:W5:Y:S02]  /*73c0*/  LDG.E.U8 R201, desc[UR36][R20.64+0x70] ;  /* 0x0000702414c97981 */ /* 0x002f64000c1e1100 */
[----:B-----5:R-:W-:-:S05]  /*73d0*/  PRMT R22, R201, 0x8880, RZ ;  /* 0x00008880c9167816 */ /* 0x020fca00000000ff */
[----:B------:R-:W-:-:S07]  /*73e0*/  IMAD R211, R22, R23, RZ ;  /* 0x0000001716d37224 */ /* 0x000fce00078e02ff */
.L_x_262:
[----:B------:R-:W-:Y:S05]  /*73f0*/  BSYNC B1 ;  /* 0x0000000000017941 */ /* 0x000fea0003800000 */
.L_x_261:
        /* <DEDUP_REMOVED lines=10> */
.L_x_264:
[----:B------:R-:W-:Y:S05]  /*74a0*/  BSYNC B1 ;  /* 0x0000000000017941 */ /* 0x000fea0003800000 */
.L_x_263:
[----:B------:R-:W-:Y:S01]  /*74b0*/  @!P4 IMAD R81, R81, R200, R211 ;  /* 0x000000c85151c224 */ /* 0x000fe200078e02d3 */
[----:B------:R-:W-:Y:S04]  /*74c0*/  BSSY B1, `(.L_x_265) ;  /* 0x0000006000017945 */ /* 0x000fe80003800000 */
[----:B------:R0:W-:Y:S01]  /*74d0*/  @!P4 STG.E.U8 desc[UR36][R4.64+0x71], R81 ;  /* 0x000071510400c986 */ /* 0x0001e2000c101124 */
[----:B------:R-:W-:Y:S05]  /*74e0*/  @P6 BRA `(.L_x_266) ;  /* 0x00000000000c6947 */ /* 0x000fea0003800000 */
[----:B-1----:R-:W5:Y:S02]  /*74f0*/  LDG.E.U8 R201, desc[UR36][R14.64+0x70] ;  /* 0x000070240ec97981 */ /* 0x002f64000c1e1100 */
[----:B-----5:R-:W-:-:S05]  /*7500*/  PRMT R22, R201, 0x8880, RZ ;  /* 0x00008880c9167816 */ /* 0x020fca00000000ff */
[----:B------:R-:W-:-:S07]  /*7510*/  IMAD R211, R22, R23, RZ ;  /* 0x0000001716d37224 */ /* 0x000fce00078e02ff */
.L_x_266:
[----:B------:R-:W-:Y:S05]  /*7520*/  BSYNC B1 ;  /* 0x0000000000017941 */ /* 0x000fea0003800000 */
.L_x_265:
[----:B----4-:R-:W-:Y:S01]  /*7530*/  @!P6 IMAD R3, R82, R200, R211 ;  /* 0x000000c85203e224 */ /* 0x010fe200078e02d3 */
[----:B------:R-:W-:Y:S04]  /*7540*/  BSSY B1, `(.L_x_267) ;  /* 0x0000006000017945 */ /* 0x000fe80003800000 */
[----:B------:R4:W-:Y:S01]  /*7550*/  @!P6 STG.E.U8 desc[UR36][R6.64+0x70], R3 ;  /* 0x000070030600e986 */ /* 0x0009e2000c101124 */
[----:B------:R-:W-:Y:S05]  /*7560*/  @P5 BRA `(.L_x_268) ;  /* 0x00000000000c5947 */ /* 0x000fea0003800000 */
[----:B-1----:R-:W5:Y:S02]  /*7570*/  LDG.E.U8 R201, desc[UR36][R14.64+0x71] ;  /* 0x000071240ec97981 */ /* 0x002f64000c1e1100 */
[----:B-----5:R-:W-:-:S05]  /*7580*/  PRMT R22, R201, 0x8880, RZ ;  /* 0x00008880c9167816 */ /* 0x020fca00000000ff */
[----:B------:R-:W-:-:S07]  /*7590*/  IMAD R211, R22, R23, RZ ;  /* 0x0000001716d37224 */ /* 0x000fce00078e02ff */
.L_x_268:
[----:B------:R-:W-:Y:S05]  /*75a0*/  BSYNC B1 ;  /* 0x0000000000017941 */ /* 0x000fea0003800000 */
.L_x_267:
        /* <DEDUP_REMOVED lines=10> */
.L_x_270:
[----:B------:R-:W-:Y:S05]  /*7650*/  BSYNC B1 ;  /* 0x0000000000017941 */ /* 0x000fea0003800000 */
.L_x_269:
[----:B----4-:R-:W-:Y:S01]  /*7660*/  @!P4 IMAD R3, R84, R200, R211 ;  /* 0x000000c85403c224 */ /* 0x010fe200078e02d3 */
[----:B------:R-:W-:Y:S04]  /*7670*/  BSSY B1, `(.L_x_271) ;  /* 0x0000006000017945 */ /* 0x000fe80003800000 */
[----:B------:R4:W-:Y:S01]  /*7680*/  @!P4 STG.E.U8 desc[UR36][R4.64+0x78], R3 ;  /* 0x000078030400c986 */ /* 0x0009e2000c101124 */
[----:B------:R-:W-:Y:S05]  /*7690*/  @P6 BRA `(.L_x_272) ;  /* 0x00000000000c6947 */ /* 0x000fea0003800000 */
[----:B-1----:R-:W5:Y:S02]  /*76a0*/  LDG.E.U8 R201, desc[UR36][R20.64+0x79] ;  /* 0x0000792414c97981 */ /* 0x002f64000c1e1100 */
[----:B-----5:R-:W-:-:S05]  /*76b0*/  PRMT R22, R201, 0x8880, RZ ;  /* 0x00008880c9167816 */ /* 0x020fca00000000ff */
[----:B------:R-:W-:-:S07]  /*76c0*/  IMAD R211, R22, R23, RZ ;  /* 0x0000001716d37224 */ /* 0x000fce00078e02ff */
.L_x_272:
[----:B------:R-:W-:Y:S05]  /*76d0*/  BSYNC B1 ;  /* 0x0000000000017941 */ /* 0x000fea0003800000 */
.L_x_271:
[----:B------:R-:W-:Y:S01]  /*76e0*/  @!P6 IMAD R85, R85, R200, R211 ;  /* 0x000000c85555e224 */ /* 0x000fe200078e02d3 */
[----:B------:R-:W-:Y:S04]  /*76f0*/  BSSY B1, `(.L_x_273) ;  /* 0x0000006000017945 */ /* 0x000fe80003800000 */
[----:B------:R0:W-:Y:S01]  /*7700*/  @!P6 STG.E.U8 desc[UR36][R4.64+0x79], R85 ;  /* 0x000079550400e986 */ /* 0x0001e2000c101124 */
[----:B------:R-:W-:Y:S05]  /*7710*/  @P5 BRA `(.L_x_274) ;  /* 0x00000000000c5947 */ /* 0x000fea0003800000 */
[----:B-1----:R-:W5:Y:S02]  /*7720*/  LDG.E.U8 R201, desc[UR36][R14.64+0x78] ;  /* 0x000078240ec97981 */ /* 0x002f64000c1e1100 */
[----:B-----5:R-:W-:-:S05]  /*7730*/  PRMT R22, R201, 0x8880, RZ ;  /* 0x00008880c9167816 */ /* 0x020fca00000000ff */
[----:B------:R-:W-:-:S07]  /*7740*/  IMAD R211, R22, R23, RZ ;  /* 0x0000001716d37224 */ /* 0x000fce00078e02ff */
.L_x_274:
[----:B------:R-:W-:Y:S05]  /*7750*/  BSYNC B1 ;  /* 0x0000000000017941 */ /* 0x000fea0003800000 */
.L_x_273:
        /* <DEDUP_REMOVED lines=10> */
.L_x_276:
[----:B------:R-:W-:Y:S05]  /*7800*/  BSYNC B1 ;  /* 0x0000000000017941 */ /* 0x000fea0003800000 */
.L_x_275:
[----:B------:R-:W-:Y:S01]  /*7810*/  @!P4 IMAD R87, R87, R200, R211 ;  /* 0x000000c85757c224 */ /* 0x000fe200078e02d3 */
[----:B------:R-:W-:Y:S04]  /*7820*/  BSSY B1, `(.L_x_277) ;  /* 0x0000006000017945 */ /* 0x000fe80003800000 */
[----:B------:R0:W-:Y:S01]  /*7830*/  @!P4 STG.E.U8 desc[UR36][R6.64+0x79], R87 ;  /* 0x000079570600c986 */ /* 0x0001e2000c101124 */
[----:B------:R-:W-:Y:S05]  /*7840*/  @P6 BRA `(.L_x_278) ;  /* 0x00000000000c6947 */ /* 0x000fea0003800000 */
[----:B-1----:R-:W5:Y:S02]  /*7850*/  LDG.E.U8 R201, desc[UR36][R12.64+0x70] ;  /* 0x000070240cc97981 */ /* 0x002f64000c1e1100 */
[----:B-----5:R-:W-:-:S05]  /*7860*/  PRMT R22, R201, 0x8880, RZ ;  /* 0x00008880c9167816 */ /* 0x020fca00000000ff */
[----:B------:R-:W-:-:S07]  /*7870*/  IMAD R211, R22, R23, RZ ;  /* 0x0000001716d37224 */ /* 0x000fce00078e02ff */
.L_x_278:
[----:B------:R-:W-:Y:S05]  /*7880*/  BSYNC B1 ;  /* 0x0000000000017941 */ /* 0x000fea0003800000 */
.L_x_277:
[----:B----4-:R-:W-:Y:S01]  /*7890*/  @!P6 IMAD R3, R72, R200, R211 ;  /* 0x000000c84803e224 */ /* 0x010fe200078e02d3 */
[----:B------:R-:W-:Y:S04]  /*78a0*/  BSSY B1, `(.L_x_279) ;  /* 0x0000006000017945 */ /* 0x000fe80003800000 */
[----:B------:R4:W-:Y:S01]  /*78b0*/  @!P6 STG.E.U8 desc[UR36][R8.64+0x70], R3 ;  /* 0x000070030800e986 */ /* 0x0009e2000c101124 */
[----:B------:R-:W-:Y:S05]  /*78c0*/  @P5 BRA `(.L_x_280) ;  /* 0x00000000000c5947 */ /* 0x000fea0003800000 */
[----:B-1----:R-:W5:Y:S02]  /*78d0*/  LDG.E.U8 R201, desc[UR36][R12.64+0x71] ;  /* 0x000071240cc97981 */ /* 0x002f64000c1e1100 */
[----:B-----5:R-:W-:-:S05]  /*78e0*/  PRMT R22, R201, 0x8880, RZ ;  /* 0x00008880c9167816 */ /* 0x020fca00000000ff */
[----:B------:R-:W-:-:S07]  /*78f0*/  IMAD R211, R22, R23, RZ ;  /* 0x0000001716d37224 */ /* 0x000fce00078e02ff */
.L_x_280:
[----:B------:R-:W-:Y:S05]  /*7900*/  BSYNC B1 ;  /* 0x0000000000017941 */ /* 0x000fea0003800000 */
.L_x_279:
        /* <DEDUP_REMOVED lines=10> */
.L_x_282:
[----:B------:R-:W-:Y:S05]  /*79b0*/  BSYNC B1 ;  /* 0x0000000000017941 */ /* 0x000fea0003800000 */
.L_x_281:
[----:B----4-:R-:W-:Y:S01]  /*79c0*/  @!P4 IMAD R3, R74, R200, R211 ;  /* 0x000000c84a03c224 */ /* 0x010fe200078e02d3 */
[----:B------:R-:W-:Y:S04]  /*79d0*/  BSSY B1, `(.L_x_283) ;  /* 0x0000006000017945 */ /* 0x000fe80003800000 */
[----:B------:R4:W-:Y:S01]  /*79e0*/  @!P4 STG.E.U8 desc[UR36][R10.64+0x70], R3 ;  /* 0x000070030a00c986 */ /* 0x0009e2000c101124 */
[----:B------:R-:W-:Y:S05]  /*79f0*/  @P6 BRA `(.L_x_284) ;  /* 0x00000000000c6947 */ /* 0x000fea0003800000 */
[----:B-1----:R-:W5:Y:S02]  /*7a00*/  LDG.E.U8 R201, desc[UR36][R206.64+0x71] ;  /* 0x00007124cec97981 */ /* 0x002f64000c1e1100 */
[----:B-----5:R-:W-:-:S05]  /*7a10*/  PRMT R22, R201, 0x8880, RZ ;  /* 0x00008880c9167816 */ /* 0x020fca00000000ff */
[----:B------:R-:W-:-:S07]  /*7a20*/  IMAD R211, R22, R23, RZ ;  /* 0x0000001716d37224 */ /* 0x000fce00078e02ff */
.L_x_284:
[----:B------:R-:W-:Y:S05]  /*7a30*/  BSYNC B1 ;  /* 0x0000000000017941 */ /* 0x000fea0003800000 */
.L_x_283:
[----:B------:R-:W-:Y:S01]  /*7a40*/  @!P6 IMAD R75, R75, R200, R211 ;  /* 0x000000c84b4be224 */ /* 0x000fe200078e02d3 */
[----:B------:R-:W-:Y:S04]  /*7a50*/  BSSY B1, `(.L_x_285) ;  /* 0x0000006000017945 */ /* 0x000fe80003800000 */
[----:B------:R0:W-:Y:S01]  /*7a60*/  @!P6 STG.E.U8 desc[UR36][R10.64+0x71], R75 ;  /* 0x0000714b0a00e986 */ /* 0x0001e2000c101124 */
[----:B------:R-:W-:Y:S05]  /*7a70*/  @P5 BRA `(.L_x_286) ;  /* 0x00000000000c5947 */ /* 0x000fea0003800000 */
[----:B-1----:R-:W5:Y:S02]  /*7a80*/  LDG.E.U8 R201, desc[UR36][R12.64+0x78] ;  /* 0x000078240cc97981 */ /* 0x002f64000c1e1100 */
[----:B-----5:R-:W-:-:S05]  /*7a90*/  PRMT R22, R201, 0x8880, RZ ;  /* 0x00008880c9167816 */ /* 0x020fca00000000ff */
[----:B------:R-:W-:-:S07]  /*7aa0*/  IMAD R211, R22, R23, RZ ;  /* 0x0000001716d37224 */ /* 0x000fce00078e02ff */
.L_x_286:
[----:B------:R-:W-:Y:S05]  /*7ab0*/  BSYNC B1 ;  /* 0x0000000000017941 */ /* 0x000fea0003800000 */
.L_x_285:
        /* <DEDUP_REMOVED lines=10> */
.L_x_288:
[----:B------:R-:W-:Y:S05]  /*7b60*/  BSYNC B1 ;  /* 0x0000000000017941 */ /* 0x000fea0003800000 */
.L_x_287:
[----:B------:R-:W-:Y:S01]  /*7b70*/  @!P4 IMAD R77, R77, R200, R211 ;  /* 0x000000c84d4dc224 */ /* 0x000fe200078e02d3 */
[----:B------:R-:W-:Y:S04]  /*7b80*/  BSSY B1, `(.L_x_289) ;  /* 0x0000006000017945 */ /* 0x000fe80003800000 */
[----:B------:R0:W-:Y:S01]  /*7b90*/  @!P4 STG.E.U8 desc[UR36][R8.64+0x79], R77 ;  /* 0x0000794d0800c986 */ /* 0x0001e2000c101124 */
[----:B------:R-:W-:Y:S05]  /*7ba0*/  @P6 BRA `(.L_x_290) ;  /* 0x00000000000c6947 */ /* 0x000fea0003800000 */
[----:B-1----:R-:W5:Y:S02]  /*7bb0*/  LDG.E.U8 R201, desc[UR36][R206.64+0x78] ;  /* 0x00007824cec97981 */ /* 0x002f64000c1e1100 */
[----:B-----5:R-:W-:-:S05]  /*7bc0*/  PRMT R22, R201, 0x8880, RZ ;  /* 0x00008880c9167816 */ /* 0x020fca00000000ff */
[----:B------:R-:W-:-:S07]  /*7bd0*/  IMAD R211, R22, R23, RZ ;  /* 0x0000001716d37224 */ /* 0x000fce00078e02ff */
.L_x_290:
[----:B------:R-:W-:Y:S05]  /*7be0*/  BSYNC B1 ;  /* 0x0000000000017941 */ /* 0x000fea0003800000 */
.L_x_289:
[----:B----4-:R-:W-:Y:S01]  /*7bf0*/  @!P6 IMAD R3, R78, R200, R211 ;  /* 0x000000c84e03e224 */ /* 0x010fe200078e02d3 */
[----:B------:R-:W-:Y:S04]  /*7c00*/  BSSY B1, `(.L_x_291) ;  /* 0x0000006000017945 */ /* 0x000fe80003800000 */
[----:B------:R4:W-:Y:S01]  /*7c10*/  @!P6 STG.E.U8 desc[UR36][R10.64+0x78], R3 ;  /* 0x000078030a00e986 */ /* 0x0009e2000c101124 */
[----:B------:R-:W-:Y:S05]  /*7c20*/  @P5 BRA `(.L_x_292) ;  /* 0x00000000000c5947 */ /* 0x000fea0003800000 */
[----:B-1----:R-:W5:Y:S02]  /*7c30*/  LDG.E.U8 R201, desc[UR36][R206.64+0x79] ;  /* 0x00007924cec97981 */ /* 0x002f64000c1e1100 */
[----:B-----5:R-:W-:-:S05]  /*7c40*/  PRMT R22, R201, 0x8880, RZ ;  /* 0x00008880c9167816 */ /* 0x020fca00000000ff */
[----:B------:R-:W-:-:S07]  /*7c50*/  IMAD R211, R22, R23, RZ ;  /* 0x0000001716d37224 */ /* 0x000fce00078e02ff */
.L_x_292:
[----:B------:R-:W-:Y:S05]  /*7c60*/  BSYNC B1 ;  /* 0x0000000000017941 */ /* 0x000fea0003800000 */
.L_x_291:
        /* <DEDUP_REMOVED lines=10> */
.L_x_294:
[----:B------:R-:W-:Y:S05]  /*7d10*/  BSYNC B1 ;  /* 0x0000000000017941 */ /* 0x000fea0003800000 */
.L_x_293:
[----:B----4-:R-:W-:Y:S01]  /*7d20*/  @!P4 IMAD R3, R64, R200, R211 ;  /* 0x000000c84003c224 */ /* 0x010fe200078e02d3 */
[----:B------:R-:W-:Y:S04]  /*7d30*/  BSSY B1, `(.L_x_295) ;  /* 0x0000006000017945 */ /* 0x000fe80003800000 */
[----:B------:R4:W-:Y:S01]  /*7d40*/  @!P4 STG.E.U8 desc[UR36][R4.64+0x80], R3 ;  /* 0x000080030400c986 */ /* 0x0009e2000c101124 */
[----:B------:R-:W-:Y:S05]  /*7d50*/  @P6 BRA `(.L_x_296) ;  /* 0x00000000000c6947 */ /* 0x000fea0003800000 */
[----:B-1----:R-:W5:Y:S02]  /*7d60*/  LDG.E.U8 R201, desc[UR36][R20.64+0x81] ;  /* 0x0000812414c97981 */ /* 0x002f64000c1e1100 */
[----:B-----5:R-:W-:-:S05]  /*7d70*/  PRMT R22, R201, 0x8880, RZ ;  /* 0x00008880c9167816 */ /* 0x020fca00000000ff */
[----:B------:R-:W-:-:S07]  /*7d80*/  IMAD R211, R22, R23, RZ ;  /* 0x0000001716d37224 */ /* 0x000fce00078e02ff */
.L_x_296:
[----:B------:R-:W-:Y:S05]  /*7d90*/  BSYNC B1 ;  /* 0x0000000000017941 */ /* 0x000fea0003800000 */
.L_x_295:
[----:B------:R-:W-:Y:S01]  /*7da0*/  @!P6 IMAD R65, R65, R200, R211 ;  /* 0x000000c84141e224 */ /* 0x000fe200078e02d3 */
[----:B------:R-:W-:Y:S04]  /*7db0*/  BSSY B1, `(.L_x_297) ;  /* 0x0000006000017945 */ /* 0x000fe80003800000 */
[----:B------:R0:W-:Y:S01]  /*7dc0*/  @!P6 STG.E.U8 desc[UR36][R4.64+0x81], R65 ;  /* 0x000081410400e986 */ /* 0x0001e2000c101124 */
[----:B------:R-:W-:Y:S05]  /*7dd0*/  @P5 BRA `(.L_x_298) ;  /* 0x00000000000c5947 */ /* 0x000fea0003800000 */
[----:B-1----:R-:W5:Y:S02]  /*7de0*/  LDG.E.U8 R201, desc[UR36][R14.64+0x80] ;  /* 0x000080240ec97981 */ /* 0x002f64000c1e1100 */
[----:B-----5:R-:W-:-:S05]  /*7df0*/  PRMT R22, R201, 0x8880, RZ ;  /* 0x00008880c9167816 */ /* 0x020fca00000000ff */
[----:B------:R-:W-:-:S07]  /*7e00*/  IMAD R211, R22, R23, RZ ;  /* 0x0000001716d37224 */ /* 0x000fce00078e02ff */
.L_x_298:
[----:B------:R-:W-:Y:S05]  /*7e10*/  BSYNC B1 ;  /* 0x0000000000017941 */ /* 0x000fea0003800000 */
.L_x_297:
        /* <DEDUP_REMOVED lines=10> */
.L_x_300:
[----:B------:R-:W-:Y:S05]  /*7ec0*/  BSYNC B1 ;  /* 0x0000000000017941 */ /* 0x000fea0003800000 */
.L_x_299:
[----:B------:R-:W-:Y:S01]  /*7ed0*/  @!P4 IMAD R67, R67, R200, R211 ;  /* 0x000000c84343c224 */ /* 0x000fe200078e02d3 */
[----:B------:R-:W-:Y:S04]  /*7ee0*/  BSSY B1, `(.L_x_301) ;  /* 0x0000006000017945 */ /* 0x000fe80003800000 */
[----:B------:R0:W-:Y:S01]  /*7ef0*/  @!P4 STG.E.U8 desc[UR36][R6.64+0x81], R67 ;  /* 0x000081430600c986 */ /* 0x0001e2000c101124 */
[----:B------:R-:W-:Y:S05]  /*7f00*/  @P6 BRA `(.L_x_302) ;  /* 0x00000000000c6947 */ /* 0x000fea0003800000 */
[----:B-1----:R-:W5:Y:S02]  /*7f10*/  LDG.E.U8 R201, desc[UR36][R20.64+0x88] ;  /* 0x0000882414c97981 */ /* 0x002f64000c1e1100 */
[----:B-----5:R-:W-:-:S05]  /*7f20*/  PRMT R22, R201, 0x8880, RZ ;  /* 0x00008880c9167816 */ /* 0x020fca00000000ff */
[----:B------:R-:W-:-:S07]  /*7f30*/  IMAD R211, R22, R23, RZ ;  /* 0x0000001716d37224 */ /* 0x000fce00078e02ff */
.L_x_302:
[----:B------:R-:W-:Y:S05]  /*7f40*/  BSYNC B1 ;  /* 0x0000000000017941 */ /* 0x000fea0003800000 */
.L_x_301:
[----:B----4-:R-:W-:Y:S01]  /*7f50*/  @!P6 IMAD R3, R68, R200, R211 ;  /* 0x000000c84403e224 */ /* 0x010fe200078e02d3 */
[----:B------:R-:W-:Y:S04]  /*7f60*/  BSSY B1, `(.L_x_303) ;  /* 0x0000006000017945 */ /* 0x000fe80003800000 */
[----:B------:R4:W-:Y:S01]  /*7f70*/  @!P6 STG.E.U8 desc[UR36][R4.64+0x88], R3 ;  /* 0x000088030400e986 */ /* 0x0009e2000c101124 */
[----:B------:R-:W-:Y:S05]  /*7f80*/  @P5 BRA `(.L_x_304) ;  /* 0x00000000000c5947 */ /* 0x000fea0003800000 */
[----:B-1----:R-:W5:Y:S02]  /*7f90*/  LDG.E.U8 R201, desc[UR36][R20.64+0x89] ;  /* 0x0000892414c97981 */ /* 0x002f64000c1e1100 */
[----:B-----5:R-:W-:-:S05]  /*7fa0*/  PRMT R22, R201, 0x8880, RZ ;  /* 0x00008880c9167816 */ /* 0x020fca00000000ff */
[----:B------:R-:W-:-:S07]  /*7fb0*/  IMAD R211, R22, R23, RZ ;  /* 0x0000001716d37224 */ /* 0x000fce00078e02ff */
.L_x_304:
[----:B------:R-:W-:Y:S05]  /*7fc0*/  BSYNC B1 ;  /* 0x0000000000017941 */ /* 0x000fea0003800000 */
.L_x_303:
        /* <DEDUP_REMOVED lines=10> */
.L_x_306:
[----:B------:R-:W-:Y:S05]  /*8070*/  BSYNC B1 ;  /* 0x0000000000017941 */ /* 0x000fea0003800000 */
.L_x_305:
[----:B----4-:R-:W-:Y:S01]  /*8080*/  @!P4 IMAD R3, R70, R200, R211 ;  /* 0x000000c84603c224 */ /* 0x010fe200078e02d3 */
[----:B------:R-:W-:Y:S04]  /*8090*/  BSSY B1, `(.L_x_307) ;  /* 0x0000006000017945 */ /* 0x000fe80003800000 */
[----:B------:R4:W-:Y:S01]  /*80a0*/  @!P4 STG.E.U8 desc[UR36][R6.64+0x88], R3 ;  /* 0x000088030600c986 */ /* 0x0009e2000c101124 */
[----:B------:R-:W-:Y:S05]  /*80b0*/  @P6 BRA `(.L_x_308) ;  /* 0x00000000000c6947 */ /* 0x000fea0003800000 */
[----:B-1----:R-:W5:Y:S02]  /*80c0*/  LDG.E.U8 R201, desc[UR36][R14.64+0x89] ;  /* 0x000089240ec97981 */ /* 0x002f64000c1e1100 */
[----:B-----5:R-:W-:-:S05]  /*80d0*/  PRMT R22, R201, 0x8880, RZ ;  /* 0x00008880c9167816 */ /* 0x020fca00000000ff */
[----:B------:R-:W-:-:S07]  /*80e0*/  IMAD R211, R22, R23, RZ ;  /* 0x0000001716d37224 */ /* 0x000fce00078e02ff */
.L_x_308:
[----:B------:R-:W-:Y:S05]  /*80f0*/  BSYNC B1 ;  /* 0x0000000000017941 */ /* 0x000fea0003800000 */
.L_x_307:
[----:B------:R-:W-:Y:S01]  /*8100*/  @!P6 IMAD R71, R71, R200, R211 ;  /* 0x000000c84747e224 */ /* 0x000fe200078e02d3 */
[----:B------:R-:W-:Y:S04]  /*8110*/  BSSY B1, `(.L_x_309) ;  /* 0x0000006000017945 */ /* 0x000fe80003800000 */
[----:B------:R0:W-:Y:S01]  /*8120*/  @!P6 STG.E.U8 desc[UR36][R6.64+0x89], R71 ;  /* 0x000089470600e986 */ /* 0x0001e2000c101124 */
[----:B------:R-:W-:Y:S05]  /*8130*/  @P5 BRA `(.L_x_310) ;  /* 0x00000000000c5947 */ /* 0x000fea0003800000 */
[----:B-1----:R-:W5:Y:S02]  /*8140*/  LDG.E.U8 R201, desc[UR36][R12.64+0x80] ;  /* 0x000080240cc97981 */ /* 0x002f64000c1e1100 */
[----:B-----5:R-:W-:-:S05]  /*8150*/  PRMT R22, R201, 0x8880, RZ ;  /* 0x00008880c9167816 */ /* 0x020fca00000000ff */
[----:B------:R-:W-:-:S07]  /*8160*/  IMAD R211, R22, R23, RZ ;  /* 0x0000001716d37224 */ /* 0x000fce00078e02ff */
.L_x_310:
[----:B------:R-:W-:Y:S05]  /*8170*/  BSYNC B1 ;  /* 0x0000000000017941 */ /* 0x000fea0003800000 */
.L_x_309:
        /* <DEDUP_REMOVED lines=10> */
.L_x_312:
[----:B------:R-:W-:Y:S05]  /*8220*/  BSYNC B1 ;  /* 0x0000000000017941 */ /* 0x000fea0003800000 */
.L_x_311:
[----:B------:R-:W-:Y:S01]  /*8230*/  @!P4 IMAD R57, R57, R200, R211 ;  /* 0x000000c83939c224 */ /* 0x000fe200078e02d3 */
[----:B------:R-:W-:Y:S04]  /*8240*/  BSSY B1, `(.L_x_313) ;  /* 0x0000006000017945 */ /* 0x000fe80003800000 */
[----:B------:R0:W-:Y:S01]  /*8250*/  @!P4 STG.E.U8 desc[UR36][R8.64+0x81], R57 ;  /* 0x000081390800c986 */ /* 0x0001e2000c101124 */
[----:B------:R-:W-:Y:S05]  /*8260*/  @P6 BRA `(.L_x_314) ;  /* 0x00000000000c6947 */ /* 0x000fea0003800000 */
[----:B-1----:R-:W5:Y:S02]  /*8270*/  LDG.E.U8 R201, desc[UR36][R206.64+0x80] ;  /* 0x00008024cec97981 */ /* 0x002f64000c1e1100 */
[----:B-----5:R-:W-:-:S05]  /*8280*/  PRMT R22, R201, 0x8880, RZ ;  /* 0x00008880c9167816 */ /* 0x020fca00000000ff */
[----:B------:R-:W-:-:S07]  /*8290*/  IMAD R211, R22, R23, RZ ;  /* 0x0000001716d37224 */ /* 0x000fce00078e02ff */
.L_x_314:
[----:B------:R-:W-:Y:S05]  /*82a0*/  BSYNC B1 ;  /* 0x0000000000017941 */ /* 0x000fea0003800000 */
.L_x_313:
[----:B----4-:R-:W-:Y:S01]  /*82b0*/  @!P6 IMAD R3, R58, R200, R211 ;  /* 0x000000c83a03e224 */ /* 0x010fe200078e02d3 */
[----:B------:R-:W-:Y:S04]  /*82c0*/  BSSY B1, `(.L_x_315) ;  /* 0x0000006000017945 */ /* 0x000fe80003800000 */
[----:B------:R4:W-:Y:S01]  /*82d0*/  @!P6 STG.E.U8 desc[UR36][R10.64+0x80], R3 ;  /* 0x000080030a00e986 */ /* 0x0009e2000c101124 */
[----:B------:R-:W-:Y:S05]  /*82e0*/  @P5 BRA `(.L_x_316) ;  /* 0x00000000000c5947 */ /* 0x000fea0003800000 */
[----:B-1----:R-:W5:Y:S02]  /*82f0*/  LDG.E.U8 R201, desc[UR36][R206.64+0x81] ;  /* 0x00008124cec97981 */ /* 0x002f64000c1e1100 */
[----:B-----5:R-:W-:-:S05]  /*8300*/  PRMT R22, R201, 0x8880, RZ ;  /* 0x00008880c9167816 */ /* 0x020fca00000000ff */
[----:B------:R-:W-:-:S07]  /*8310*/  IMAD R211, R22, R23, RZ ;  /* 0x0000001716d37224 */ /* 0x000fce00078e02ff */
.L_x_316:
[----:B------:R-:W-:Y:S05]  /*8320*/  BSYNC B1 ;  /* 0x0000000000017941 */ /* 0x000fea0003800000 */
.L_x_315:
        /* <DEDUP_REMOVED lines=10> */
.L_x_318:
[----:B------:R-:W-:Y:S05]  /*83d0*/  BSYNC B1 ;  /* 0x0000000000017941 */ /* 0x000fea0003800000 */
.L_x_317:
[----:B----4-:R-:W-:Y:S01]  /*83e0*/  @!P4 IMAD R3, R60, R200, R211 ;  /* 0x000000c83c03c224 */ /* 0x010fe200078e02d3 */
[----:B------:R-:W-:Y:S04]  /*83f0*/  BSSY B1, `(.L_x_319) ;  /* 0x0000006000017945 */ /* 0x000fe80003800000 */
[----:B------:R4:W-:Y:S01]  /*8400*/  @!P4 STG.E.U8 desc[UR36][R8.64+0x88], R3 ;  /* 0x000088030800c986 */ /* 0x0009e2000c101124 */
[----:B------:R-:W-:Y:S05]  /*8410*/  @P6 BRA `(.L_x_320) ;  /* 0x00000000000c6947 */ /* 0x000fea0003800000 */
[----:B-1----:R-:W5:Y:S02]  /*8420*/  LDG.E.U8 R201, desc[UR36][R12.64+0x89] ;  /* 0x000089240cc97981 */ /* 0x002f64000c1e1100 */
[----:B-----5:R-:W-:-:S05]  /*8430*/  PRMT R22, R201, 0x8880, RZ ;  /* 0x00008880c9167816 */ /* 0x020fca00000000ff */
[----:B------:R-:W-:-:S07]  /*8440*/  IMAD R211, R22, R23, RZ ;  /* 0x0000001716d37224 */ /* 0x000fce00078e02ff */
.L_x_320:
[----:B------:R-:W-:Y:S05]  /*8450*/  BSYNC B1 ;  /* 0x0000000000017941 */ /* 0x000fea0003800000 */
.L_x_319:
[----:B------:R-:W-:Y:S01]  /*8460*/  @!P6 IMAD R61, R61, R200, R211 ;  /* 0x000000c83d3de224 */ /* 0x000fe200078e02d3 */
[----:B------:R-:W-:Y:S04]  /*8470*/  BSSY B1, `(.L_x_321) ;  /* 0x0000006000017945 */ /* 0x000fe80003800000 */
[----:B------:R0:W-:Y:S01]  /*8480*/  @!P6 STG.E.U8 desc[UR36][R8.64+0x89], R61 ;  /* 0x0000893d0800e986 */ /* 0x0001e2000c101124 */
[----:B------:R-:W-:Y:S05]  /*8490*/  @P5 BRA `(.L_x_322) ;  /* 0x00000000000c5947 */ /* 0x000fea0003800000 */
[----:B-1----:R-:W5:Y:S02]  /*84a0*/  LDG.E.U8 R201, desc[UR36][R206.64+0x88] ;  /* 0x00008824cec97981 */ /* 0x002f64000c1e1100 */
[----:B-----5:R-:W-:-:S05]  /*84b0*/  PRMT R22, R201, 0x8880, RZ ;  /* 0x00008880c9167816 */ /* 0x020fca00000000ff */
[----:B------:R-:W-:-:S07]  /*84c0*/  IMAD R211, R22, R23, RZ ;  /* 0x0000001716d37224 */ /* 0x000fce00078e02ff */
.L_x_322:
[----:B------:R-:W-:Y:S05]  /*84d0*/  BSYNC B1 ;  /* 0x0000000000017941 */ /* 0x000fea0003800000 */
.L_x_321:
        /* <DEDUP_REMOVED lines=10> */
.L_x_324:
[----:B------:R-:W-:Y:S05]  /*8580*/  BSYNC B1 ;  /* 0x0000000000017941 */ /* 0x000fea0003800000 */
.L_x_323:
[----:B------:R-:W-:Y:S01]  /*8590*/  @!P4 IMAD R63, R63, R200, R211 ;  /* 0x000000c83f3fc224 */ /* 0x000fe200078e02d3 */
[----:B------:R-:W-:Y:S04]  /*85a0*/  BSSY B1, `(.L_x_325) ;  /* 0x0000006000017945 */ /* 0x000fe80003800000 */
[----:B------:R0:W-:Y:S01]  /*85b0*/  @!P4 STG.E.U8 desc[UR36][R10.64+0x89], R63 ;  /* 0x0000893f0a00c986 */ /* 0x0001e2000c101124 */
[----:B------:R-:W-:Y:S05]  /*85c0*/  @P6 BRA `(.L_x_326) ;  /* 0x00000000000c6947 */ /* 0x000fea0003800000 */
[----:B-1----:R-:W5:Y:S02]  /*85d0*/  LDG.E.U8 R201, desc[UR36][R20.64+0x90] ;  /* 0x0000902414c97981 */ /* 0x002f64000c1e1100 */
[----:B-----5:R-:W-:-:S05]  /*85e0*/  PRMT R22, R201, 0x8880, RZ ;  /* 0x00008880c9167816 */ /* 0x020fca00000000ff */
[----:B------:R-:W-:-:S07]  /*85f0*/  IMAD R211, R22, R23, RZ ;  /* 0x0000001716d37224 */ /* 0x000fce00078e02ff */
.L_x_326:
[----:B------:R-:W-:Y:S05]  /*8600*/  BSYNC B1 ;  /* 0x0000000000017941 */ /* 0x000fea0003800000 */
.L_x_325:
[----:B----4-:R-:W-:Y:S01]  /*8610*/  @!P6 IMAD R3, R48, R200, R211 ;  /* 0x000000c83003e224 */ /* 0x010fe200078e02d3 */
[----:B------:R-:W-:Y:S04]  /*8620*/  BSSY B1, `(.L_x_327) ;  /* 0x0000006000017945 */ /* 0x000fe80003800000 */
[----:B------:R4:W-:Y:S01]  /*8630*/  @!P6 STG.E.U8 desc[UR36][R4.64+0x90], R3 ;  /* 0x000090030400e986 */ /* 0x0009e2000c101124 */
[----:B------:R-:W-:Y:S05]  /*8640*/  @P5 BRA `(.L_x_328) ;  /* 0x00000000000c5947 */ /* 0x000fea0003800000 */
[----:B-1----:R-:W5:Y:S02]  /*8650*/  LDG.E.U8 R201, desc[UR36][R20.64+0x91] ;  /* 0x0000912414c97981 */ /* 0x002f64000c1e1100 */
[----:B-----5:R-:W-:-:S05]  /*8660*/  PRMT R22, R201, 0x8880, RZ ;  /* 0x00008880c9167816 */ /* 0x020fca00000000ff */
[----:B------:R-:W-:-:S07]  /*8670*/  IMAD R211, R22, R23, RZ ;  /* 0x0000001716d37224 */ /* 0x000fce00078e02ff */
.L_x_328:
[----:B------:R-:W-:Y:S05]  /*8680*/  BSYNC B1 ;  /* 0x0000000000017941 */ /* 0x000fea0003800000 */
.L_x_327:
        /* <DEDUP_REMOVED lines=10> */
.L_x_330:
[----:B------:R-:W-:Y:S05]  /*8730*/  BSYNC B1 ;  /* 0x0000000000017941 */ /* 0x000fea0003800000 */
.L_x_329:
[----:B----4-:R-:W-:Y:S01]  /*8740*/  @!P4 IMAD R3, R50, R200, R211 ;  /* 0x000000c83203c224 */ /* 0x010fe200078e02d3 */
[----:B------:R-:W-:Y:S04]  /*8750*/  BSSY B1, `(.L_x_331) ;  /* 0x0000006000017945 */ /* 0x000fe80003800000 */
[----:B------:R4:W-:Y:S01]  /*8760*/  @!P4 STG.E.U8 desc[UR36][R6.64+0x90], R3 ;  /* 0x000090030600c986 */ /* 0x0009e2000c101124 */
[----:B------:R-:W-:Y:S05]  /*8770*/  @P6 BRA `(.L_x_332) ;  /* 0x00000000000c6947 */ /* 0x000fea0003800000 */
[----:B-1----:R-:W5:Y:S02]  /*8780*/  LDG.E.U8 R201, desc[UR36][R14.64+0x91] ;  /* 0x000091240ec97981 */ /* 0x002f64000c1e1100 */
[----:B-----5:R-:W-:-:S05]  /*8790*/  PRMT R22, R201, 0x8880, RZ ;  /* 0x00008880c9167816 */ /* 0x020fca00000000ff */
[----:B------:R-:W-:-:S07]  /*87a0*/  IMAD R211, R22, R23, RZ ;  /* 0x0000001716d37224 */ /* 0x000fce00078e02ff */
.L_x_332:
[----:B------:R-:W-:Y:S05]  /*87b0*/  BSYNC B1 ;  /* 0x0000000000017941 */ /* 0x000fea0003800000 */
.L_x_331:
[----:B------:R-:W-:Y:S01]  /*87c0*/  @!P6 IMAD R51, R51, R200, R211 ;  /* 0x000000c83333e224 */ /* 0x000fe200078e02d3 */
[----:B------:R-:W-:Y:S04]  /*87d0*/  BSSY B1, `(.L_x_333) ;  /* 0x0000006000017945 */ /* 0x000fe80003800000 */
[----:B------:R0:W-:Y:S01]  /*87e0*/  @!P6 STG.E.U8 desc[UR36][R6.64+0x91], R51 ;  /* 0x000091330600e986 */ /* 0x0001e2000c101124 */
[----:B------:R-:W-:Y:S05]  /*87f0*/  @P5 BRA `(.L_x_334) ;  /* 0x00000000000c5947 */ /* 0x000fea0003800000 */
[----:B-1----:R-:W5:Y:S02]  /*8800*/  LDG.E.U8 R201, desc[UR36][R20.64+0x98] ;  /* 0x0000982414c97981 */ /* 0x002f64000c1e1100 */
[----:B-----5:R-:W-:-:S05]  /*8810*/  PRMT R22, R201, 0x8880, RZ ;  /* 0x00008880c9167816 */ /* 0x020fca00000000ff */
[----:B------:R-:W-:-:S07]  /*8820*/  IMAD R211, R22, R23, RZ ;  /* 0x0000001716d37224 */ /* 0x000fce00078e02ff */
.L_x_334:
[----:B------:R-:W-:Y:S05]  /*8830*/  BSYNC B1 ;  /* 0x0000000000017941 */ /* 0x000fea0003800000 */
.L_x_333:
        /* <DEDUP_REMOVED lines=10> */
.L_x_336:
[----:B------:R-:W-:Y:S05]  /*88e0*/  BSYNC B1 ;  /* 0x0000000000017941 */ /* 0x000fea0003800000 */
.L_x_335:
[----:B------:R-:W-:Y:S01]  /*88f0*/  @!P4 IMAD R53, R53, R200, R211 ;  /* 0x000000c83535c224 */ /* 0x000fe200078e02d3 */
[----:B------:R-:W-:Y:S04]  /*8900*/  BSSY B1, `(.L_x_337) ;  /* 0x0000006000017945 */ /* 0x000fe80003800000 */
[----:B------:R0:W-:Y:S01]  /*8910*/  @!P4 STG.E.U8 desc[UR36][R4.64+0x99], R53 ;  /* 0x000099350400c986 */ /* 0x0001e2000c101124 */
[----:B------:R-:W-:Y:S05]  /*8920*/  @P6 BRA `(.L_x_338) ;  /* 0x00000000000c6947 */ /* 0x000fea0003800000 */
[----:B-1----:R-:W5:Y:S02]  /*8930*/  LDG.E.U8 R201, desc[UR36][R14.64+0x98] ;  /* 0x000098240ec97981 */ /* 0x002f64000c1e1100 */
[----:B-----5:R-:W-:-:S05]  /*8940*/  PRMT R22, R201, 0x8880, RZ ;  /* 0x00008880c9167816 */ /* 0x020fca00000000ff */
[----:B------:R-:W-:-:S07]  /*8950*/  IMAD R211, R22, R23, RZ ;  /* 0x0000001716d37224 */ /* 0x000fce00078e02ff */
.L_x_338:
[----:B------:R-:W-:Y:S05]  /*8960*/  BSYNC B1 ;  /* 0x0000000000017941 */ /* 0x000fea0003800000 */
.L_x_337:
[----:B----4-:R-:W-:Y:S01]  /*8970*/  @!P6 IMAD R3, R54, R200, R211 ;  /* 0x000000c83603e224 */ /* 0x010fe200078e02d3 */
[----:B------:R-:W-:Y:S04]  /*8980*/  BSSY B1, `(.L_x_339) ;  /* 0x0000006000017945 */ /* 0x000fe80003800000 */
[----:B------:R4:W-:Y:S01]  /*8990*/  @!P6 STG.E.U8 desc[UR36][R6.64+0x98], R3 ;  /* 0x000098030600e986 */ /* 0x0009e2000c101124 */
[----:B------:R-:W-:Y:S05]  /*89a0*/  @P5 BRA `(.L_x_340) ;  /* 0x00000000000c5947 */ /* 0x000fea0003800000 */
[----:B-1----:R-:W5:Y:S02]  /*89b0*/  LDG.E.U8 R201, desc[UR36][R14.64+0x99] ;  /* 0x000099240ec97981 */ /* 0x002f64000c1e1100 */
[----:B-----5:R-:W-:-:S05]  /*89c0*/  PRMT R22, R201, 0x8880, RZ ;  /* 0x00008880c9167816 */ /* 0x020fca00000000ff */
[----:B------:R-:W-:-:S07]  /*89d0*/  IMAD R211, R22, R23, RZ ;  /* 0x0000001716d37224 */ /* 0x000fce00078e02ff */
.L_x_340:
[----:B------:R-:W-:Y:S05]  /*89e0*/  BSYNC B1 ;  /* 0x0000000000017941 */ /* 0x000fea0003800000 */
.L_x_339:
        /* <DEDUP_REMOVED lines=10> */
.L_x_342:
[----:B------:R-:W-:Y:S05]  /*8a90*/  BSYNC B1 ;  /* 0x0000000000017941 */ /* 0x000fea0003800000 */
.L_x_341:
[----:B----4-:R-:W-:Y:S01]  /*8aa0*/  @!P4 IMAD R3, R40, R200, R211 ;  /* 0x000000c82803c224 */ /* 0x010fe200078e02d3 */
[----:B------:R-:W-:Y:S04]  /*8ab0*/  BSSY B1, `(.L_x_343) ;  /* 0x0000006000017945 */ /* 0x000fe80003800000 */
[----:B------:R4:W-:Y:S01]  /*8ac0*/  @!P4 STG.E.U8 desc[UR36][R8.64+0x90], R3 ;  /* 0x000090030800c986 */ /* 0x0009e2000c101124 */
[----:B------:R-:W-:Y:S05]  /*8ad0*/  @P6 BRA `(.L_x_344) ;  /* 0x00000000000c6947 */ /* 0x000fea0003800000 */
[----:B-1----:R-:W5:Y:S02]  /*8ae0*/  LDG.E.U8 R201, desc[UR36][R12.64+0x91] ;  /* 0x000091240cc97981 */ /* 0x002f64000c1e1100 */
[----:B-----5:R-:W-:-:S05]  /*8af0*/  PRMT R22, R201, 0x8880, RZ ;  /* 0x00008880c9167816 */ /* 0x020fca00000000ff */
[----:B------:R-:W-:-:S07]  /*8b00*/  IMAD R211, R22, R23, RZ ;  /* 0x0000001716d37224 */ /* 0x000fce00078e02ff */
.L_x_344:
[----:B------:R-:W-:Y:S05]  /*8b10*/  BSYNC B1 ;  /* 0x0000000000017941 */ /* 0x000fea0003800000 */
.L_x_343:
[----:B------:R-:W-:Y:S01]  /*8b20*/  @!P6 IMAD R41, R41, R200, R211 ;  /* 0x000000c82929e224 */ /* 0x000fe200078e02d3 */
[----:B------:R-:W-:Y:S04]  /*8b30*/  BSSY B1, `(.L_x_345) ;  /* 0x0000006000017945 */ /* 0x000fe80003800000 */
[----:B------:R0:W-:Y:S01]  /*8b40*/  @!P6 STG.E.U8 desc[UR36][R8.64+0x91], R41 ;  /* 0x000091290800e986 */ /* 0x0001e2000c101124 */
[----:B------:R-:W-:Y:S05]  /*8b50*/  @P5 BRA `(.L_x_346) ;  /* 0x00000000000c5947 */ /* 0x000fea0003800000 */
[----:B-1----:R-:W5:Y:S02]  /*8b60*/  LDG.E.U8 R201, desc[UR36][R206.64+0x90] ;  /* 0x00009024cec97981 */ /* 0x002f64000c1e1100 */
[----:B-----5:R-:W-:-:S05]  /*8b70*/  PRMT R22, R201, 0x8880, RZ ;  /* 0x00008880c9167816 */ /* 0x020fca00000000ff */
[----:B------:R-:W-:-:S07]  /*8b80*/  IMAD R211, R22, R23, RZ ;  /* 0x0000001716d37224 */ /* 0x000fce00078e02ff */
.L_x_346:
[----:B------:R-:W-:Y:S05]  /*8b90*/  BSYNC B1 ;  /* 0x0000000000017941 */ /* 0x000fea0003800000 */
.L_x_345:
        /* <DEDUP_REMOVED lines=10> */
.L_x_348:
[----:B------:R-:W-:Y:S05]  /*8c40*/  BSYNC B1 ;  /* 0x0000000000017941 */ /* 0x000fea0003800000 */
.L_x_347:
[----:B------:R-:W-:Y:S01]  /*8c50*/  @!P4 IMAD R43, R43, R200, R211 ;  /* 0x000000c82b2bc224 */ /* 0x000fe200078e02d3 */
[----:B------:R-:W-:Y:S04]  /*8c60*/  BSSY B1, `(.L_x_349) ;  /* 0x0000006000017945 */ /* 0x000fe80003800000 */
[----:B------:R0:W-:Y:S01]  /*8c70*/  @!P4 STG.E.U8 desc[UR36][R10.64+0x91], R43 ;  /* 0x0000912b0a00c986 */ /* 0x0001e2000c101124 */
[----:B------:R-:W-:Y:S05]  /*8c80*/  @P6 BRA `(.L_x_350) ;  /* 0x00000000000c6947 */ /* 0x000fea0003800000 */
[----:B-1----:R-:W5:Y:S02]  /*8c90*/  LDG.E.U8 R201, desc[UR36][R12.64+0x98] ;  /* 0x000098240cc97981 */ /* 0x002f64000c1e1100 */
[----:B-----5:R-:W-:-:S05]  /*8ca0*/  PRMT R22, R201, 0x8880, RZ ;  /* 0x00008880c9167816 */ /* 0x020fca00000000ff */
[----:B------:R-:W-:-:S07]  /*8cb0*/  IMAD R211, R22, R23, RZ ;  /* 0x0000001716d37224 */ /* 0x000fce00078e02ff */
.L_x_350:
[----:B------:R-:W-:Y:S05]  /*8cc0*/  BSYNC B1 ;  /* 0x0000000000017941 */ /* 0x000fea0003800000 */
.L_x_349:
[----:B----4-:R-:W-:Y:S01]  /*8cd0*/  @!P6 IMAD R3, R44, R200, R211 ;  /* 0x000000c82c03e224 */ /* 0x010fe200078e02d3 */
[----:B------:R-:W-:Y:S04]  /*8ce0*/  BSSY B1, `(.L_x_351) ;  /* 0x0000006000017945 */ /* 0x000fe80003800000 */
[----:B------:R4:W-:Y:S01]  /*8cf0*/  @!P6 STG.E.U8 desc[UR36][R8.64+0x98], R3 ;  /* 0x000098030800e986 */ /* 0x0009e2000c101124 */
[----:B------:R-:W-:Y:S05]  /*8d00*/  @P5 BRA `(.L_x_352) ;  /* 0x00000000000c5947 */ /* 0x000fea0003800000 */
[----:B-1----:R-:W5:Y:S02]  /*8d10*/  LDG.E.U8 R201, desc[UR36][R12.64+0x99] ;  /* 0x000099240cc97981 */ /* 0x002f64000c1e1100 */
[----:B-----5:R-:W-:-:S05]  /*8d20*/  PRMT R22, R201, 0x8880, RZ ;  /* 0x00008880c9167816 */ /* 0x020fca00000000ff */
[----:B------:R-:W-:-:S07]  /*8d30*/  IMAD R211, R22, R23, RZ ;  /* 0x0000001716d37224 */ /* 0x000fce00078e02ff */
.L_x_352:
[----:B------:R-:W-:Y:S05]  /*8d40*/  BSYNC B1 ;  /* 0x0000000000017941 */ /* 0x000fea0003800000 */
.L_x_351:
        /* <DEDUP_REMOVED lines=10> */
.L_x_354:
[----:B------:R-:W-:Y:S05]  /*8df0*/  BSYNC B1 ;  /* 0x0000000000017941 */ /* 0x000fea0003800000 */
.L_x_353:
[----:B----4-:R-:W-:Y:S01]  /*8e00*/  @!P4 IMAD R3, R46, R200, R211 ;  /* 0x000000c82e03c224 */ /* 0x010fe200078e02d3 */
[----:B------:R-:W-:Y:S04]  /*8e10*/  BSSY B1, `(.L_x_355) ;  /* 0x0000006000017945 */ /* 0x000fe80003800000 */
[----:B------:R4:W-:Y:S01]  /*8e20*/  @!P4 STG.E.U8 desc[UR36][R10.64+0x98], R3 ;  /* 0x000098030a00c986 */ /* 0x0009e2000c101124 */
[----:B------:R-:W-:Y:S05]  /*8e30*/  @P6 BRA `(.L_x_356) ;  /* 0x00000000000c6947 */ /* 0x000fea0003800000 */
[----:B-1----:R-:W5:Y:S02]  /*8e40*/  LDG.E.U8 R201, desc[UR36][R206.64+0x99] ;  /* 0x00009924cec97981 */ /* 0x002f64000c1e1100 */
[----:B-----5:R-:W-:-:S05]  /*8e50*/  PRMT R22, R201, 0x8880, RZ ;  /* 0x00008880c9167816 */ /* 0x020fca00000000ff */
[----:B------:R-:W-:-:S07]  /*8e60*/  IMAD R211, R22, R23, RZ ;  /* 0x0000001716d37224 */ /* 0x000fce00078e02ff */
.L_x_356:
[----:B------:R-:W-:Y:S05]  /*8e70*/  BSYNC B1 ;  /* 0x0000000000017941 */ /* 0x000fea0003800000 */
.L_x_355:
[----:B------:R-:W-:Y:S01]  /*8e80*/  @!P6 IMAD R47, R47, R200, R211 ;  /* 0x000000c82f2fe224 */ /* 0x000fe200078e02d3 */
[----:B------:R-:W-:Y:S04]  /*8e90*/  BSSY B1, `(.L_x_357) ;  /* 0x0000006000017945 */ /* 0x000fe80003800000 */
[----:B------:R0:W-:Y:S01]  /*8ea0*/  @!P6 STG.E.U8 desc[UR36][R10.64+0x99], R47 ;  /* 0x0000992f0a00e986 */ /* 0x0001e2000c101124 */
[----:B------:R-:W-:Y:S05]  /*8eb0*/  @P5 BRA `(.L_x_358) ;  /* 0x00000000000c5947 */ /* 0x000fea0003800000 */
[----:B-1----:R-:W5:Y:S02]  /*8ec0*/  LDG.E.U8 R201, desc[UR36][R20.64+0xa0] ;  /* 0x0000a02414c97981 */ /* 0x002f64000c1e1100 */
[----:B-----5:R-:W-:-:S05]  /*8ed0*/  PRMT R22, R201, 0x8880, RZ ;  /* 0x00008880c9167816 */ /* 0x020fca00000000ff */
[----:B------:R-:W-:-:S07]  /*8ee0*/  IMAD R211, R22, R23, RZ ;  /* 0x0000001716d37224 */ /* 0x000fce00078e02ff */
.L_x_358:
[----:B------:R-:W-:Y:S05]  /*8ef0*/  BSYNC B1 ;  /* 0x0000000000017941 */ /* 0x000fea0003800000 */
.L_x_357:
        /* <DEDUP_REMOVED lines=10> */
.L_x_360:
[----:B------:R-:W-:Y:S05]  /*8fa0*/  BSYNC B1 ;  /* 0x0000000000017941 */ /* 0x000fea0003800000 */
.L_x_359:
[----:B------:R-:W-:Y:S01]  /*8fb0*/  @!P4 IMAD R33, R33, R200, R211 ;  /* 0x000000c82121c224 */ /* 0x000fe200078e02d3 */
[----:B------:R-:W-:Y:S04]  /*8fc0*/  BSSY B1, `(.L_x_361) ;  /* 0x0000006000017945 */ /* 0x000fe80003800000 */
[----:B------:R0:W-:Y:S01]  /*8fd0*/  @!P4 STG.E.U8 desc[UR36][R4.64+0xa1], R33 ;  /* 0x0000a1210400c986 */ /* 0x0001e2000c101124 */
[----:B------:R-:W-:Y:S05]  /*8fe0*/  @P6 BRA `(.L_x_362) ;  /* 0x00000000000c6947 */ /* 0x000fea0003800000 */
[----:B-1----:R-:W5:Y:S02]  /*8ff0*/  LDG.E.U8 R201, desc[UR36][R14.64+0xa0] ;  /* 0x0000a0240ec97981 */ /* 0x002f64000c1e1100 */
[----:B-----5:R-:W-:-:S05]  /*9000*/  PRMT R22, R201, 0x8880, RZ ;  /* 0x00008880c9167816 */ /* 0x020fca00000000ff */
[----:B------:R-:W-:-:S07]  /*9010*/  IMAD R211, R22, R23, RZ ;  /* 0x0000001716d37224 */ /* 0x000fce00078e02ff */
.L_x_362:
[----:B------:R-:W-:Y:S05]  /*9020*/  BSYNC B1 ;  /* 0x0000000000017941 */ /* 0x000fea0003800000 */
.L_x_361:
[----:B----4-:R-:W-:Y:S01]  /*9030*/  @!P6 IMAD R3, R34, R200, R211 ;  /* 0x000000c82203e224 */ /* 0x010fe200078e02d3 */
[----:B------:R-:W-:Y:S04]  /*9040*/  BSSY B1, `(.L_x_363) ;  /* 0x0000006000017945 */ /* 0x000fe80003800000 */
[----:B------:R4:W-:Y:S01]  /*9050*/  @!P6 STG.E.U8 desc[UR36][R6.64+0xa0], R3 ;  /* 0x0000a0030600e986 */ /* 0x0009e2000c101124 */
[----:B------:R-:W-:Y:S05]  /*9060*/  @P5 BRA `(.L_x_364) ;  /* 0x00000000000c5947 */ /* 0x000fea0003800000 */
[----:B-1----:R-:W5:Y:S02]  /*9070*/  LDG.E.U8 R201, desc[UR36][R14.64+0xa1] ;  /* 0x0000a1240ec97981 */ /* 0x002f64000c1e1100 */
[----:B-----5:R-:W-:-:S05]  /*9080*/  PRMT R22, R201, 0x8880, RZ ;  /* 0x00008880c9167816 */ /* 0x020fca00000000ff */
[----:B------:R-:W-:-:S07]  /*9090*/  IMAD R211, R22, R23, RZ ;  /* 0x0000001716d37224 */ /* 0x000fce00078e02ff */
.L_x_364:
[----:B------:R-:W-:Y:S05]  /*90a0*/  BSYNC B1 ;  /* 0x0000000000017941 */ /* 0x000fea0003800000 */
.L_x_363:
[C---:B------:R-:W-:Y:S01]  /*90b0*/  ISETP.LT.OR P4, PT, R0.reuse, 0xa9, !P3 ;  /* 0x000000a90000780c */ /* 0x040fe20005f81670 */
[----:B------:R-:W-:Y:S01]  /*90c0*/  @!P5 IMAD R35, R35, R200, R211 ;  /* 0x000000c82323d224 */ /* 0x000fe200078e02d3 */
[----:B------:R-:W-:Y:S01]  /*90d0*/  BSSY B1, `(.L_x_365) ;  /* 0x000000a000017945 */ /* 0x000fe20003800000 */
[C---:B------:R-:W-:Y:S02]  /*90e0*/  ISETP.LT.OR P3, PT, R0.reuse, 0xaa, !P3 ;  /* 0x000000aa0000780c */ /* 0x040fe40005f61670 */
[C---:B------:R-:W-:Y:S01]  /*90f0*/  ISETP.LT.OR P6, PT, R0.reuse, 0xa1, !P1 ;  /* 0x000000a10000780c */ /* 0x040fe20004fc1670 */
[----:B------:R0:W-:Y:S01]  /*9100*/  @!P5 STG.E.U8 desc[UR36][R6.64+0xa1], R35 ;  /* 0x0000a1230600d986 */ /* 0x0001e2000c101124 */
[C---:B------:R-:W-:Y:S02]  /*9110*/  ISETP.LT.OR P5, PT, R0.reuse, 0xa9, !P2 ;  /* 0x000000a90000780c */ /* 0x040fe400057a1670 */
[----:B------:R-:W-:-:S04]  /*9120*/  ISETP.LT.OR P2, PT, R0, 0xaa, !P2 ;  /* 0x000000aa0000780c */ /* 0x000fc80005741670 */
[----:B------:R-:W-:Y:S09]  /*9130*/  @P4 BRA `(.L_x_366) ;  /* 0x00000000000c4947 */ /* 0x000ff20003800000 */
[----:B-1----:R-:W5:Y:S02]  /*9140*/  LDG.E.U8 R201, desc[UR36][R20.64+0xa8] ;  /* 0x0000a82414c97981 */ /* 0x002f64000c1e1100 */
[----:B-----5:R-:W-:-:S05]  /*9150*/  PRMT R22, R201, 0x8880, RZ ;  /* 0x00008880c9167816 */ /* 0x020fca00000000ff */
[----:B------:R-:W-:-:S07]  /*9160*/  IMAD R211, R22, R23, RZ ;  /* 0x0000001716d37224 */ /* 0x000fce00078e02ff */
.L_x_366:
[----:B------:R-:W-:Y:S05]  /*9170*/  BSYNC B1 ;  /* 0x0000000000017941 */ /* 0x000fea0003800000 */
.L_x_365:
[----:B----4-:R-:W-:Y:S01]  /*9180*/  @!P4 IMAD R3, R36, R200, R211 ;  /* 0x000000c82403c224 */ /* 0x010fe200078e02d3 */
[----:B------:R-:W-:Y:S04]  /*9190*/  BSSY B1, `(.L_x_367) ;  /* 0x0000006000017945 */ /* 0x000fe80003800000 */
[----:B------:R4:W-:Y:S01]  /*91a0*/  @!P4 STG.E.U8 desc[UR36][R4.64+0xa8], R3 ;  /* 0x0000a8030400c986 */ /* 0x0009e2000c101124 */
[----:B------:R-:W-:Y:S05]  /*91b0*/  @P3 BRA `(.L_x_368) ;  /* 0x00000000000c3947 */ /* 0x000fea0003800000 */
[----:B-1----:R-:W5:Y:S02]  /*91c0*/  LDG.E.U8 R201, desc[UR36][R20.64+0xa9] ;  /* 0x0000a92414c97981 */ /* 0x002f64000c1e1100 */
[----:B-----5:R-:W-:-:S05]  /*91d0*/  PRMT R22, R201, 0x8880, RZ ;  /* 0x00008880c9167816 */ /* 0x020fca00000000ff */
[----:B------:R-:W-:-:S07]  /*91e0*/  IMAD R211, R22, R23, RZ ;  /* 0x0000001716d37224 */ /* 0x000fce00078e02ff */
.L_x_368:
[----:B------:R-:W-:Y:S05]  /*91f0*/  BSYNC B1 ;  /* 0x0000000000017941 */ /* 0x000fea0003800000 */
.L_x_367:
[----:B------:R-:W-:Y:S01]  /*9200*/  @!P3 IMAD R37, R37, R200, R211 ;  /* 0x000000c82525b224 */ /* 0x000fe200078e02d3 */
[----:B------:R-:W-:Y:S04]  /*9210*/  BSSY B1, `(.L_x_369) ;  /* 0x0000006000017945 */ /* 0x000fe80003800000 */
[----:B------:R0:W-:Y:S01]  /*9220*/  @!P3 STG.E.U8 desc[UR36][R4.64+0xa9], R37 ;  /* 0x0000a9250400b986 */ /* 0x0001e2000c101124 */
[----:B------:R-:W-:Y:S05]  /*9230*/  @P5 BRA `(.L_x_370) ;  /* 0x00000000000c5947 */ /* 0x000fea0003800000 */
[----:B-1----:R-:W0:Y:S02]  /*9240*/  LDG.E.U8 R201, desc[UR36][R14.64+0xa8] ;  /* 0x0000a8240ec97981 */ /* 0x002e24000c1e1100 */
[----:B0--34-:R-:W-:-:S05]  /*9250*/  PRMT R4, R201, 0x8880, RZ ;  /* 0x00008880c9047816 */ /* 0x019fca00000000ff */
[----:B------:R-:W-:-:S07]  /*9260*/  IMAD R211, R4, R23, RZ ;  /* 0x0000001704d37224 */ /* 0x000fce00078e02ff */
.L_x_370:
[----:B------:R-:W-:Y:S05]  /*9270*/  BSYNC B1 ;  /* 0x0000000000017941 */ /* 0x000fea0003800000 */
.L_x_369:
[----:B----4-:R-:W-:Y:S01]  /*9280*/  @!P5 IMAD R3, R38, R200, R211 ;  /* 0x000000c82603d224 */ /* 0x010fe200078e02d3 */
[----:B------:R-:W-:Y:S04]  /*9290*/  BSSY B1, `(.L_x_371) ;  /* 0x0000006000017945 */ /* 0x000fe80003800000 */
[----:B------:R4:W-:Y:S01]  /*92a0*/  @!P5 STG.E.U8 desc[UR36][R6.64+0xa8], R3 ;  /* 0x0000a8030600d986 */ /* 0x0009e2000c101124 */
[----:B------:R-:W-:Y:S05]  /*92b0*/  @P2 BRA `(.L_x_372) ;  /* 0x00000000000c2947 */ /* 0x000fea0003800000 */
[----:B-1----:R-:W0:Y:S02]  /*92c0*/  LDG.E.U8 R201, desc[UR36][R14.64+0xa9] ;  /* 0x0000a9240ec97981 */ /* 0x002e24000c1e1100 */
[----:B0--3--:R-:W-:-:S05]  /*92d0*/  PRMT R4, R201, 0x8880, RZ ;  /* 0x00008880c9047816 */ /* 0x009fca00000000ff */
[----:B------:R-:W-:-:S07]  /*92e0*/  IMAD R211, R4, R23, RZ ;  /* 0x0000001704d37224 */ /* 0x000fce00078e02ff */
.L_x_372:
[----:B------:R-:W-:Y:S05]  /*92f0*/  BSYNC B1 ;  /* 0x0000000000017941 */ /* 0x000fea0003800000 */
.L_x_371:
[----:B------:R-:W-:Y:S01]  /*9300*/  @!P2 IMAD R39, R39, R200, R211 ;  /* 0x000000c82727a224 */ /* 0x000fe200078e02d3 */
[----:B------:R-:W-:Y:S04]  /*9310*/  BSSY B1, `(.L_x_373) ;  /* 0x0000006000017945 */ /* 0x000fe80003800000 */
[----:B------:R0:W-:Y:S01]  /*9320*/  @!P2 STG.E.U8 desc[UR36][R6.64+0xa9], R39 ;  /* 0x0000a9270600a986 */ /* 0x0001e2000c101124 */
[----:B------:R-:W-:Y:S05]  /*9330*/  @P6 BRA `(.L_x_374) ;  /* 0x00000000000c6947 */ /* 0x000fea0003800000 */
[----:B-1----:R-:W0:Y:S02]  /*9340*/  LDG.E.U8 R201, desc[UR36][R12.64+0xa0] ;  /* 0x0000a0240cc97981 */ /* 0x002e24000c1e1100 */
[----:B0--3--:R-:W-:-:S05]  /*9350*/  PRMT R4, R201, 0x8880, RZ ;  /* 0x00008880c9047816 */ /* 0x009fca00000000ff */
[----:B------:R-:W-:-:S07]  /*9360*/  IMAD R211, R4, R23, RZ ;  /* 0x0000001704d37224 */ /* 0x000fce00078e02ff */
.L_x_374:
[----:B------:R-:W-:Y:S05]  /*9370*/  BSYNC B1 ;  /* 0x0000000000017941 */ /* 0x000fea0003800000 */
.L_x_373:
[----:B------:R-:W-:Y:S01]  /*9380*/  ISETP.LT.OR P3, PT, R0, 0xa2, !P1 ;  /* 0x000000a20000780c */ /* 0x000fe20004f61670 */
[----:B----4-:R-:W-:Y:S01]  /*9390*/  @!P6 IMAD R3, R24, R200, R211 ;  /* 0x000000c81803e224 */ /* 0x010fe200078e02d3 */
[----:B------:R-:W-:Y:S01]  /*93a0*/  BSSY B1, `(.L_x_375) ;  /* 0x000000b000017945 */ /* 0x000fe20003800000 */
[C---:B------:R-:W-:Y:S02]  /*93b0*/  ISETP.LT.OR P4, PT, R0.reuse, 0xa9, !P1 ;  /* 0x000000a90000780c */ /* 0x040fe40004f81670 */
[C---:B------:R-:W-:Y:S01]  /*93c0*/  ISETP.LT.OR P2, PT, R0.reuse, 0xa1, !P0 ;  /* 0x000000a10000780c */ /* 0x040fe20004741670 */
[----:B------:R4:W-:Y:S01]  /*93d0*/  @!P6 STG.E.U8 desc[UR36][R8.64+0xa0], R3 ;  /* 0x0000a0030800e986 */ /* 0x0009e2000c101124 */
[C---:B------:R-:W-:Y:S02]  /*93e0*/  ISETP.LT.OR P5, PT, R0.reuse, 0xa2, !P0 ;  /* 0x000000a20000780c */ /* 0x040fe400047a1670 */
[C---:B------:R-:W-:Y:S02]  /*93f0*/  ISETP.LT.OR P1, PT, R0.reuse, 0xaa, !P1 ;  /* 0x000000aa0000780c */ /* 0x040fe40004f21670 */
[----:B------:R-:W-:-:S02]  /*9400*/  ISETP.LT.OR P6, PT, R0, 0xa9, !P0 ;  /* 0x000000a90000780c */ /* 0x000fc400047c1670 */
[----:B------:R-:W-:Y:S11]  /*9410*/  @P3 BRA `(.L_x_376) ;  /* 0x00000000000c3947 */ /* 0x000ff60003800000 */
[----:B-1----:R-:W0:Y:S02]  /*9420*/  LDG.E.U8 R201, desc[UR36][R12.64+0xa1] ;  /* 0x0000a1240cc97981 */ /* 0x002e24000c1e1100 */
[----:B0--3--:R-:W-:-:S05]  /*9430*/  PRMT R4, R201, 0x8880, RZ ;  /* 0x00008880c9047816 */ /* 0x009fca00000000ff */
[----:B------:R-:W-:-:S07]  /*9440*/  IMAD R211, R4, R23, RZ ;  /* 0x0000001704d37224 */ /* 0x000fce00078e02ff */
.L_x_376:
[----:B------:R-:W-:Y:S05]  /*9450*/  BSYNC B1 ;  /* 0x0000000000017941 */ /* 0x000fea0003800000 */
.L_x_375:
[----:B------:R-:W-:Y:S01]  /*9460*/  @!P3 IMAD R25, R25, R200, R211 ;  /* 0x000000c81919b224 */ /* 0x000fe200078e02d3 */
[----:B------:R-:W-:Y:S04]  /*9470*/  BSSY B1, `(.L_x_377) ;  /* 0x0000006000017945 */ /* 0x000fe80003800000 */
[----:B------:R0:W-:Y:S01]  /*9480*/  @!P3 STG.E.U8 desc[UR36][R8.64+0xa1], R25 ;  /* 0x0000a1190800b986 */ /* 0x0001e2000c101124 */
[----:B------:R-:W-:Y:S05]  /*9490*/  @P2 BRA `(.L_x_378) ;  /* 0x00000000000c2947 */ /* 0x000fea0003800000 */
[----:B-1----:R-:W0:Y:S02]  /*94a0*/  LDG.E.U8 R201, desc[UR36][R206.64+0xa0] ;  /* 0x0000a024cec97981 */ /* 0x002e24000c1e1100 */
[----:B0--3--:R-:W-:-:S05]  /*94b0*/  PRMT R4, R201, 0x8880, RZ ;  /* 0x00008880c9047816 */ /* 0x009fca00000000ff */
[----:B------:R-:W-:-:S07]  /*94c0*/  IMAD R211, R4, R23, RZ ;  /* 0x0000001704d37224 */ /* 0x000fce00078e02ff */
.L_x_378:
[----:B------:R-:W-:Y:S05]  /*94d0*/  BSYNC B1 ;  /* 0x0000000000017941 */ /* 0x000fea0003800000 */
.L_x_377:
[----:B----4-:R-:W-:Y:S01]  /*94e0*/  @!P2 IMAD R3, R26, R200, R211 ;  /* 0x000000c81a03a224 */ /* 0x010fe200078e02d3 */
[----:B------:R-:W-:Y:S04]  /*94f0*/  BSSY B1, `(.L_x_379) ;  /* 0x0000006000017945 */ /* 0x000fe80003800000 */
[----:B------:R4:W-:Y:S01]  /*9500*/  @!P2 STG.E.U8 desc[UR36][R10.64+0xa0], R3 ;  /* 0x0000a0030a00a986 */ /* 0x0009e2000c101124 */
[----:B------:R-:W-:Y:S05]  /*9510*/  @P5 BRA `(.L_x_380) ;  /* 0x00000000000c5947 */ /* 0x000fea0003800000 */
[----:B-1----:R-:W0:Y:S02]  /*9520*/  LDG.E.U8 R201, desc[UR36][R206.64+0xa1] ;  /* 0x0000a124cec97981 */ /* 0x002e24000c1e1100 */
[----:B0--3--:R-:W-:-:S05]  /*9530*/  PRMT R4, R201, 0x8880, RZ ;  /* 0x00008880c9047816 */ /* 0x009fca00000000ff */
[----:B------:R-:W-:-:S07]  /*9540*/  IMAD R211, R4, R23, RZ ;  /* 0x0000001704d37224 */ /* 0x000fce00078e02ff */
.L_x_380:
[----:B------:R-:W-:Y:S05]  /*9550*/  BSYNC B1 ;  /* 0x0000000000017941 */ /* 0x000fea0003800000 */
.L_x_379:
[----:B------:R-:W-:Y:S01]  /*9560*/  @!P5 IMAD R27, R27, R200, R211 ;  /* 0x000000c81b1bd224 */ /* 0x000fe200078e02d3 */
[----:B------:R-:W-:Y:S04]  /*9570*/  BSSY B1, `(.L_x_381) ;  /* 0x0000006000017945 */ /* 0x000fe80003800000 */
[----:B------:R0:W-:Y:S01]  /*9580*/  @!P5 STG.E.U8 desc[UR36][R10.64+0xa1], R27 ;  /* 0x0000a11b0a00d986 */ /* 0x0001e2000c101124 */
[----:B------:R-:W-:Y:S05]  /*9590*/  @P4 BRA `(.L_x_382) ;  /* 0x00000000000c4947 */ /* 0x000fea0003800000 */
[----:B-1----:R-:W0:Y:S02]  /*95a0*/  LDG.E.U8 R201, desc[UR36][R12.64+0xa8] ;  /* 0x0000a8240cc97981 */ /* 0x002e24000c1e1100 */
[----:B0--3--:R-:W-:-:S05]  /*95b0*/  PRMT R4, R201, 0x8880, RZ ;  /* 0x00008880c9047816 */ /* 0x009fca00000000ff */
[----:B------:R-:W-:-:S07]  /*95c0*/  IMAD R211, R4, R23, RZ ;  /* 0x0000001704d37224 */ /* 0x000fce00078e02ff */
.L_x_382:
[----:B------:R-:W-:Y:S05]  /*95d0*/  BSYNC B1 ;  /* 0x0000000000017941 */ /* 0x000fea0003800000 */
.L_x_381:
[----:B----4-:R-:W-:Y:S01]  /*95e0*/  @!P4 IMAD R3, R28, R200, R211 ;  /* 0x000000c81c03c224 */ /* 0x010fe200078e02d3 */
[----:B------:R-:W-:Y:S04]  /*95f0*/  BSSY B1, `(.L_x_383) ;  /* 0x0000006000017945 */ /* 0x000fe80003800000 */
[----:B------:R4:W-:Y:S01]  /*9600*/  @!P4 STG.E.U8 desc[UR36][R8.64+0xa8], R3 ;  /* 0x0000a8030800c986 */ /* 0x0009e2000c101124 */
[----:B------:R-:W-:Y:S05]  /*9610*/  @P1 BRA `(.L_x_384) ;  /* 0x00000000000c1947 */ /* 0x000fea0003800000 */
[----:B-1----:R-:W0:Y:S02]  /*9620*/  LDG.E.U8 R201, desc[UR36][R12.64+0xa9] ;  /* 0x0000a9240cc97981 */ /* 0x002e24000c1e1100 */
[----:B0--3--:R-:W-:-:S05]  /*9630*/  PRMT R4, R201, 0x8880, RZ ;  /* 0x00008880c9047816 */ /* 0x009fca00000000ff */
[----:B------:R-:W-:-:S07]  /*9640*/  IMAD R211, R4, R23, RZ ;  /* 0x0000001704d37224 */ /* 0x000fce00078e02ff */
.L_x_384:
[----:B------:R-:W-:Y:S05]  /*9650*/  BSYNC B1 ;  /* 0x0000000000017941 */ /* 0x000fea0003800000 */
.L_x_383:
[----:B------:R-:W-:Y:S01]  /*9660*/  @!P1 IMAD R29, R29, R200, R211 ;  /* 0x000000c81d1d9224 */ /* 0x000fe200078e02d3 */
[----:B------:R-:W-:Y:S04]  /*9670*/  BSSY B1, `(.L_x_385) ;  /* 0x0000006000017945 */ /* 0x000fe80003800000 */
[----:B------:R0:W-:Y:S01]  /*9680*/  @!P1 STG.E.U8 desc[UR36][R8.64+0xa9], R29 ;  /* 0x0000a91d08009986 */ /* 0x0001e2000c101124 */
[----:B------:R-:W-:Y:S05]  /*9690*/  @P6 BRA `(.L_x_386) ;  /* 0x00000000000c6947 */ /* 0x000fea0003800000 */
[----:B-1----:R-:W0:Y:S02]  /*96a0*/  LDG.E.U8 R201, desc[UR36][R206.64+0xa8] ;  /* 0x0000a824cec97981 */ /* 0x002e24000c1e1100 */
[----:B0--3--:R-:W-:-:S05]  /*96b0*/  PRMT R4, R201, 0x8880, RZ ;  /* 0x00008880c9047816 */ /* 0x009fca00000000ff */
[----:B------:R-:W-:-:S07]  /*96c0*/  IMAD R211, R4, R23, RZ ;  /* 0x0000001704d37224 */ /* 0x000fce00078e02ff */
.L_x_386:
[----:B------:R-:W-:Y:S05]  /*96d0*/  BSYNC B1 ;  /* 0x0000000000017941 */ /* 0x000fea0003800000 */
.L_x_385:
[----:B----4-:R-:W-:Y:S01]  /*96e0*/  @!P6 IMAD R3, R30, R200, R211 ;  /* 0x000000c81e03e224 */ /* 0x010fe200078e02d3 */
[----:B------:R-:W-:Y:S01]  /*96f0*/  ISETP.LT.OR P0, PT, R0, 0xaa, !P0 ;  /* 0x000000aa0000780c */ /* 0x000fe20004701670 */
[----:B------:R-:W-:Y:S03]  /*9700*/  BSSY B1, `(.L_x_387) ;  /* 0x0000006000017945 */ /* 0x000fe60003800000 */
[----:B------:R4:W-:Y:S09]  /*9710*/  @!P6 STG.E.U8 desc[UR36][R10.64+0xa8], R3 ;  /* 0x0000a8030a00e986 */ /* 0x0009f2000c101124 */
[----:B------:R-:W-:Y:S05]  /*9720*/  @P0 BRA `(.L_x_388) ;  /* 0x00000000000c0947 */ /* 0x000fea0003800000 */
[----:B-1----:R-:W5:Y:S02]  /*9730*/  LDG.E.U8 R201, desc[UR36][R206.64+0xa9] ;  /* 0x0000a924cec97981 */ /* 0x002f64000c1e1100 */
[----:B-----5:R-:W-:-:S05]  /*9740*/  PRMT R0, R201, 0x8880, RZ ;  /* 0x00008880c9007816 */ /* 0x020fca00000000ff */
[----:B------:R-:W-:-:S07]  /*9750*/  IMAD R211, R0, R23, RZ ;  /* 0x0000001700d37224 */ /* 0x000fce00078e02ff */
.L_x_388:
[----:B------:R-:W-:Y:S05]  /*9760*/  BSYNC B1 ;  /* 0x0000000000017941 */ /* 0x000fea0003800000 */
.L_x_387:
[----:B------:R-:W-:Y:S01]  /*9770*/  IMAD R31, R31, R200, R211 ;  /* 0x000000c81f1f7224 */ /* 0x000fe200078e02d3 */
[----:B------:R-:W-:Y:S06]  /*9780*/  @P0 BRA `(.L_x_389) ;  /* 0x0000002000580947 */ /* 0x000fec0003800000 */
[----:B------:R0:W-:Y:S01]  /*9790*/  STG.E.U8 desc[UR36][R10.64+0xa9], R31 ;  /* 0x0000a91f0a007986 */ /* 0x0001e2000c101124 */
[----:B------:R-:W-:Y:S05]  /*97a0*/  BRA `(.L_x_389) ;  /* 0x0000002000507947 */ /* 0x000fea0003800000 */
.L_x_36:
[C---:B------:R-:W-:Y:S02]  /*97b0*/  ISETP.GE.AND P2, PT, R3.reuse, 0x1, PT ;  /* 0x000000010300780c */ /* 0x040fe40003f46270 */
[----:B------:R-:W-:Y:S02]  /*97c0*/  ISETP.GE.AND P3, PT, R3, 0x9, PT ;  /* 0x000000090300780c */ /* 0x000fe40003f66270 */
[C---:B------:R-:W-:Y:S02]  /*97d0*/  ISETP.LT.OR P4, PT, R0.reuse, 0x1, !P2 ;  /* 0x000000010000780c */ /* 0x040fe40005781670 */
[C---:B------:R-:W-:Y:S02]  /*97e0*/  ISETP.LT.OR P5, PT, R0.reuse, 0x2, !P2 ;  /* 0x000000020000780c */ /* 0x040fe400057a1670 */
[C---:B------:R-:W-:Y:S02]  /*97f0*/  ISETP.LT.OR P6, PT, R0.reuse, 0x1, !P3 ;  /* 0x000000010000780c */ /* 0x040fe40005fc1670 */
[----:B------:R-:W-:-:S02]  /*9800*/  ISETP.LT.OR P0, PT, R0, 0x2, !P3 ;  /* 0x000000020000780c */ /* 0x000fc40005f01670 */
[----:B------:R-:W-:-:S05]  /*9810*/  ISETP.LT.OR P1, PT, R0, 0x9, !P2 ;  /* 0x000000090000780c */ /* 0x000fca0005721670 */
[-C--:B------:R-:W-:Y:S02]  /*9820*/  @!P4 IMAD R13, R192, R200.reuse, RZ ;  /* 0x000000c8c00dc224 */ /* 0x080fe400078e02ff */
[-C--:B------:R-:W-:Y:S02]  /*9830*/  @!P5 IMAD R193, R193, R200.reuse, RZ ;  /* 0x000000c8c1c1d224 */ /* 0x080fe400078e02ff */
[-C--:B------:R-:W-:Y:S01]  /*9840*/  @!P6 IMAD R15, R194, R200.reuse, RZ ;  /* 0x000000c8c20fe224 */ /* 0x080fe200078e02ff */
[----:B------:R0:W-:Y:S01]  /*9850*/  @!P4 STG.E.U8 desc[UR36][R4.64], R13 ;  /* 0x0000000d0400c986 */ /* 0x0001e2000c101124 */
[C---:B------:R-:W-:Y:S01]  /*9860*/  ISETP.LT.OR P4, PT, R0.reuse, 0xa, !P2 ;  /* 0x0000000a0000780c */ /* 0x040fe20005781670 */
[-C--:B------:R-:W-:Y:S02]  /*9870*/  @!P0 IMAD R195, R195, R200.reuse, RZ ;  /* 0x000000c8c3c38224 */ /* 0x080fe400078e02ff */
[----:B------:R-:W-:Y:S01]  /*9880*/  @!P5 STG.E.U8 desc[UR36][R4.64+0x1], R193 ;  /* 0x000001c10400d986 */ /* 0x000fe2000c101124 */
[----:B------:R-:W-:Y:S01]  /*9890*/  ISETP.LT.OR P5, PT, R0, 0x9, !P3 ;  /* 0x000000090000780c */ /* 0x000fe20005fa1670 */
[----:B------:R-:W-:-:S02]  /*98a0*/  @!P1 IMAD R21, R196, R200, RZ ;  /* 0x000000c8c4159224 */ /* 0x000fc400078e02ff */
[----:B------:R2:W-:Y:S01]  /*98b0*/  @!P6 STG.E.U8 desc[UR36][R6.64], R15 ;  /* 0x0000000f0600e986 */ /* 0x0005e2000c101124 */
[----:B------:R-:W-:-:S03]  /*98c0*/  ISETP.LT.OR P6, PT, R0, 0xa, !P3 ;  /* 0x0000000a0000780c */ /* 0x000fc60005fc1670 */
[----:B------:R-:W-:Y:S01]  /*98d0*/  @!P0 STG.E.U8 desc[UR36][R6.64+0x1], R195 ;  /* 0x000001c306008986 */ /* 0x000fe2000c101124 */
[----:B------:R-:W-:Y:S01]  /*98e0*/  ISETP.GE.AND P0, PT, R3, 0x81, PT ;  /* 0x000000810300780c */ /* 0x000fe20003f06270 */
[-C--:B------:R-:W-:Y:S02]  /*98f0*/  @!P4 IMAD R197, R197, R200.reuse, RZ ;  /* 0x000000c8c5c5c224 */ /* 0x080fe400078e02ff */
[----:B------:R-:W-:Y:S01]  /*9900*/  @!P1 STG.E.U8 desc[UR36][R4.64+0x8], R21 ;  /* 0x0000081504009986 */ /* 0x000fe2000c101124 */
[----:B------:R-:W-:Y:S01]  /*9910*/  ISETP.GE.AND P1, PT, R3, 0x89, PT ;  /* 0x000000890300780c */ /* 0x000fe20003f26270 */
[-C--:B0-----:R-:W-:Y:S02]  /*9920*/  @!P5 IMAD R13, R198, R200.reuse, RZ ;  /* 0x000000c8c60dd224 */ /* 0x081fe400078e02ff */
[----:B------:R-:W-:Y:S01]  /*9930*/  @!P4 STG.E.U8 desc[UR36][R4.64+0x9], R197 ;  /* 0x000009c50400c986 */ /* 0x000fe2000c101124 */
[----:B------:R-:W-:Y:S01]  /*9940*/  ISETP.LT.OR P4, PT, R0, 0x1, !P0 ;  /* 0x000000010000780c */ /* 0x000fe20004781670 */
[----:B------:R-:W-:-:S02]  /*9950*/  @!P6 IMAD R199, R199, R200, RZ ;  /* 0x000000c8c7c7e224 */ /* 0x000fc400078e02ff */
[----:B------:R0:W-:Y:S01]  /*9960*/  @!P5 STG.E.U8 desc[UR36][R6.64+0x8], R13 ;  /* 0x0000080d0600d986 */ /* 0x0001e2000c101124 */
[----:B------:R-:W-:-:S03]  /*9970*/  ISETP.LT.OR P5, PT, R0, 0x2, !P0 ;  /* 0x000000020000780c */ /* 0x000fc600047a1670 */
[----:B------:R-:W-:Y:S01]  /*9980*/  @!P6 STG.E.U8 desc[UR36][R6.64+0x9], R199 ;  /* 0x000009c70600e986 */ /* 0x000fe2000c101124 */
[----:B------:R-:W-:-:S05]  /*9990*/  ISETP.LT.OR P6, PT, R0, 0x1, !P1 ;  /* 0x000000010000780c */ /* 0x000fca0004fc1670 */
[----:B------:R-:W-:-:S04]  /*99a0*/  @!P4 IMAD R3, R184, R200, RZ ;  /* 0x000000c8b803c224 */ /* 0x000fc800078e02ff */
[-C--:B------:R-:W-:Y:S01]  /*99b0*/  @!P5 IMAD R185, R185, R200.reuse, RZ ;  /* 0x000000c8b9b9d224 */ /* 0x080fe200078e02ff */
[----:B------:R3:W-:Y:S01]  /*99c0*/  @!P4 STG.E.U8 desc[UR36][R8.64], R3 ;  /* 0x000000030800c986 */ /* 0x0007e2000c101124 */
[----:B------:R-:W-:Y:S02]  /*99d0*/  ISETP.LT.OR P4, PT, R0, 0x2, !P1 ;  /* 0x000000020000780c */ /* 0x000fe40004f81670 */
[----:B--2---:R-:W-:Y:S01]  /*99e0*/  @!P6 IMAD R15, R186, R200, RZ ;  /* 0x000000c8ba0fe224 */ /* 0x004fe200078e02ff */
[----:B------:R-:W-:Y:S01]  /*99f0*/  @!P5 STG.E.U8 desc[UR36][R8.64+0x1], R185 ;  /* 0x000001b90800d986 */ /* 0x000fe2000c101124 */
[----:B------:R-:W-:-:S03]  /*9a00*/  ISETP.LT.OR P5, PT, R0, 0x9, !P0 ;  /* 0x000000090000780c */ /* 0x000fc600047a1670 */
[----:B------:R2:W-:Y:S01]  /*9a10*/  @!P6 STG.E.U8 desc[UR36][R10.64], R15 ;  /* 0x0000000f0a00e986 */ /* 0x0005e2000c101124 */
[----:B------:R-:W-:-:S05]  /*9a20*/  ISETP.LT.OR P6, PT, R0, 0xa, !P0 ;  /* 0x0000000a0000780c */ /* 0x000fca00047c1670 */
[----:B------:R-:W-:-:S04]  /*9a30*/  @!P4 IMAD R187, R187, R200, RZ ;  /* 0x000000c8bbbbc224 */ /* 0x000fc800078e02ff */
[-C--:B0-----:R-:W-:Y:S01]  /*9a40*/  @!P5 IMAD R13, R188, R200.reuse, RZ ;  /* 0x000000c8bc0dd224 */ /* 0x081fe200078e02ff */
[----:B------:R-:W-:Y:S01]  /*9a50*/  @!P4 STG.E.U8 desc[UR36][R10.64+0x1], R187 ;  /* 0x000001bb0a00c986 */ /* 0x000fe2000c101124 */
[C---:B------:R-:W-:Y:S02]  /*9a60*/  ISETP.LT.OR P4, PT, R0.reuse, 0x9, !P1 ;  /* 0x000000090000780c */ /* 0x040fe40004f81670 */
[----:B------:R-:W-:Y:S01]  /*9a70*/  @!P6 IMAD R189, R189, R200, RZ ;  /* 0x000000c8bdbde224 */ /* 0x000fe200078e02ff */
[----:B------:R0:W-:Y:S01]  /*9a80*/  @!P5 STG.E.U8 desc[UR36][R8.64+0x8], R13 ;  /* 0x0000080d0800d986 */ /* 0x0001e2000c101124 */
[----:B------:R-:W-:-:S03]  /*9a90*/  ISETP.LT.OR P5, PT, R0, 0xa, !P1 ;  /* 0x0000000a0000780c */ /* 0x000fc60004fa1670 */
[----:B------:R-:W-:Y:S01]  /*9aa0*/  @!P6 STG.E.U8 desc[UR36][R8.64+0x9], R189 ;  /* 0x000009bd0800e986 */ /* 0x000fe2000c101124 */
[----:B------:R-:W-:-:S05]  /*9ab0*/  ISETP.LT.OR P6, PT, R0, 0x11, !P2 ;  /* 0x000000110000780c */ /* 0x000fca00057c1670 */
[----:B---3--:R-:W-:-:S04]  /*9ac0*/  @!P4 IMAD R3, R190, R200, RZ ;  /* 0x000000c8be03c224 */ /* 0x008fc800078e02ff */
        /* <DEDUP_REMOVED lines=446> */
[C---:B------:R-:W-:Y:S02]  /*b6b0*/  ISETP.LT.OR P2, PT, R0.reuse, 0xaa, !P2 ;  /* 0x000000aa0000780c */ /* 0x040fe40005741670 */
[C---:B------:R-:W-:Y:S01]  /*b6c0*/  ISETP.LT.OR P5, PT, R0.reuse, 0xa9, !P3 ;  /* 0x000000a90000780c */ /* 0x040fe20005fa1670 */
[----:B------:R-:W-:Y:S01]  /*b6d0*/  @!P6 STG.E.U8 desc[UR36][R6.64+0xa1], R35 ;  /* 0x0000a1230600e986 */ /* 0x000fe2000c101124 */
[----:B------:R-:W-:-:S02]  /*b6e0*/  ISETP.LT.OR P3, PT, R0, 0xaa, !P3 ;  /* 0x000000aa0000780c */ /* 0x000fc40005f61670 */
[----:B------:R-:W-:-:S03]  /*b6f0*/  ISETP.LT.OR P6, PT, R0, 0xa1, !P0 ;  /* 0x000000a10000780c */ /* 0x000fc600047c1670 */
[----:B---3--:R-:W-:-:S04]  /*b700*/  @!P4 IMAD R3, R36, R200, RZ ;  /* 0x000000c82403c224 */ /* 0x008fc800078e02ff */
[-C--:B------:R-:W-:Y:S01]  /*b710*/  @!P2 IMAD R37, R37, R200.reuse, RZ ;  /* 0x000000c82525a224 */ /* 0x080fe200078e02ff */
[----:B------:R-:W-:Y:S01]  /*b720*/  @!P4 STG.E.U8 desc[UR36][R4.64+0xa8], R3 ;  /* 0x0000a8030400c986 */ /* 0x000fe2000c101124 */
[-C--:B--2---:R-:W-:Y:S01]  /*b730*/  @!P5 IMAD R15, R38, R200.reuse, RZ ;  /* 0x000000c8260fd224 */ /* 0x084fe200078e02ff */
[----:B------:R-:W-:Y:S01]  /*b740*/  ISETP.LT.OR P4, PT, R0, 0xa9, !P0 ;  /* 0x000000a90000780c */ /* 0x000fe20004781670 */
[-C--:B------:R-:W-:Y:S01]  /*b750*/  @!P3 IMAD R39, R39, R200.reuse, RZ ;  /* 0x000000c82727b224 */ /* 0x080fe200078e02ff */
[----:B------:R2:W-:Y:S01]  /*b760*/  @!P2 STG.E.U8 desc[UR36][R4.64+0xa9], R37 ;  /* 0x0000a9250400a986 */ /* 0x0005e2000c101124 */
[----:B0-----:R-:W-:Y:S01]  /*b770*/  @!P6 IMAD R13, R24, R200, RZ ;  /* 0x000000c8180de224 */ /* 0x001fe200078e02ff */
[C---:B------:R-:W-:Y:S02]  /*b780*/  ISETP.LT.OR P2, PT, R0.reuse, 0xa2, !P0 ;  /* 0x000000a20000780c */ /* 0x040fe40004741670 */
[----:B------:R-:W-:Y:S01]  /*b790*/  @!P5 STG.E.U8 desc[UR36][R6.64+0xa8], R15 ;  /* 0x0000a80f0600d986 */ /* 0x000fe2000c101124 */
[----:B------:R-:W-:-:S02]  /*b7a0*/  ISETP.LT.OR P0, PT, R0, 0xaa, !P0 ;  /* 0x000000aa0000780c */ /* 0x000fc40004701670 */
[C---:B------:R-:W-:Y:S01]  /*b7b0*/  ISETP.LT.OR P5, PT, R0.reuse, 0xa9, !P1 ;  /* 0x000000a90000780c */ /* 0x040fe20004fa1670 */
[----:B------:R0:W-:Y:S01]  /*b7c0*/  @!P3 STG.E.U8 desc[UR36][R6.64+0xa9], R39 ;  /* 0x0000a9270600b986 */ /* 0x0001e2000c101124 */
[----:B------:R-:W-:-:S03]  /*b7d0*/  ISETP.LT.OR P3, PT, R0, 0xa1, !P1 ;  /* 0x000000a10000780c */ /* 0x000fc60004f61670 */
[----:B------:R3:W-:Y:S01]  /*b7e0*/  @!P6 STG.E.U8 desc[UR36][R8.64+0xa0], R13 ;  /* 0x0000a00d0800e986 */ /* 0x0007e2000c101124 */
[----:B------:R-:W-:Y:S01]  /*b7f0*/  ISETP.LT.OR P6, PT, R0, 0xa2, !P1 ;  /* 0x000000a20000780c */ /* 0x000fe20004fc1670 */
[-C--:B--2---:R-:W-:Y:S01]  /*b800*/  @!P4 IMAD R5, R28, R200.reuse, RZ ;  /* 0x000000c81c05c224 */ /* 0x084fe200078e02ff */
[----:B------:R-:W-:Y:S01]  /*b810*/  ISETP.LT.OR P1, PT, R0, 0xaa, !P1 ;  /* 0x000000aa0000780c */ /* 0x000fe20004f21670 */
[-C--:B------:R-:W-:Y:S02]  /*b820*/  @!P2 IMAD R25, R25, R200.reuse, RZ ;  /* 0x000000c81919a224 */ /* 0x080fe400078e02ff */
[-C--:B------:R-:W-:Y:S02]  /*b830*/  @!P0 IMAD R29, R29, R200.reuse, RZ ;  /* 0x000000c81d1d8224 */ /* 0x080fe400078e02ff */
[-C--:B0-----:R-:W-:Y:S01]  /*b840*/  @!P5 IMAD R7, R30, R200.reuse, RZ ;  /* 0x000000c81e07d224 */ /* 0x081fe200078e02ff */
[----:B------:R3:W-:Y:S01]  /*b850*/  @!P2 STG.E.U8 desc[UR36][R8.64+0xa1], R25 ;  /* 0x0000a1190800a986 */ /* 0x0007e2000c101124 */
[----:B------:R-:W-:-:S04]  /*b860*/  @!P3 IMAD R3, R26, R200, RZ ;  /* 0x000000c81a03b224 */ /* 0x000fc800078e02ff */
[-C--:B------:R-:W-:Y:S01]  /*b870*/  @!P6 IMAD R27, R27, R200.reuse, RZ ;  /* 0x000000c81b1be224 */ /* 0x080fe200078e02ff */
[----:B------:R3:W-:Y:S01]  /*b880*/  @!P3 STG.E.U8 desc[UR36][R10.64+0xa0], R3 ;  /* 0x0000a0030a00b986 */ /* 0x0007e2000c101124 */
[----:B------:R-:W-:-:S03]  /*b890*/  @!P1 IMAD R31, R31, R200, RZ ;  /* 0x000000c81f1f9224 */ /* 0x000fc600078e02ff */
[----:B------:R3:W-:Y:S04]  /*b8a0*/  @!P6 STG.E.U8 desc[UR36][R10.64+0xa1], R27 ;  /* 0x0000a11b0a00e986 */ /* 0x0007e8000c101124 */
[----:B------:R3:W-:Y:S04]  /*b8b0*/  @!P4 STG.E.U8 desc[UR36][R8.64+0xa8], R5 ;  /* 0x0000a8050800c986 */ /* 0x0007e8000c101124 */
[----:B------:R3:W-:Y:S04]  /*b8c0*/  @!P0 STG.E.U8 desc[UR36][R8.64+0xa9], R29 ;  /* 0x0000a91d08008986 */ /* 0x0007e8000c101124 */
[----:B------:R3:W-:Y:S04]  /*b8d0*/  @!P5 STG.E.U8 desc[UR36][R10.64+0xa8], R7 ;  /* 0x0000a8070a00d986 */ /* 0x0007e8000c101124 */
[----:B------:R3:W-:Y:S02]  /*b8e0*/  @!P1 STG.E.U8 desc[UR36][R10.64+0xa9], R31 ;  /* 0x0000a91f0a009986 */ /* 0x0007e4000c101124 */
.L_x_389:
[----:B------:R-:W-:Y:S05]  /*b8f0*/  BSYNC B0 ;  /* 0x0000000000007941 */ /* 0x000fea0003800000 */
.L_x_35:
[----:B------:R-:W-:Y:S01]  /*b900*/  ULDC UR4, c[0x0][0xc] ;  /* 0x0000030000047ab9 */ /* 0x000fe20000000800 */
[----:B------:R-:W-:Y:S01]  /*b910*/  ULDC UR5, c[0x0][0x10] ;  /* 0x0000040000057ab9 */ /* 0x000fe20000000800 */
[----:B---34-:R-:W3:Y:S01]  /*b920*/  LDC R3, c[0x0][0x14] ;  /* 0x00000500ff037b82 */ /* 0x018ee20000000800 */
[----:B------:R-:W-:Y:S01]  /*b930*/  UIMAD.WIDE.U32 UR4, UR4, UR5, URZ ;  /* 0x00000005040472a5 */ /* 0x000fe2000f8e003f */
[----:B------:R-:W-:Y:S01]  /*b940*/  PRMT R0, RZ, 0x7610, R0 ;  /* 0x00007610ff007816 */ /* 0x000fe20000000000 */
[----:B------:R-:W-:Y:S01]  /*b950*/  UMOV UR61, 0xffffffff ;  /* 0xffffffff003d7882 */ /* 0x000fe20000000000 */
[----:B------:R-:W-:-:S03]  /*b960*/  UMOV UR57, 0xffffffff ;  /* 0xffffffff00397882 */ /* 0x000fc60000000000 */
[----:B---3--:R-:W-:-:S04]  /*b970*/  IMAD.WIDE.U32 R16, R3, UR4, R16 ;  /* 0x0000000403107c25 */ /* 0x008fc8000f8e0010 */
[----:B------:R-:W-:Y:S01]  /*b980*/  IMAD R3, R3, UR5, RZ ;  /* 0x0000000503037c24 */ /* 0x000fe2000f8e02ff */
[----:B------:R-:W-:Y:S02]  /*b990*/  ULDC.64 UR4, c[0x0][0x650] ;  /* 0x0001940000047ab9 */ /* 0x000fe40000000a00 */
[----:B------:R-:W-:Y:S01]  /*b9a0*/  ISETP.GE.U32.AND P0, PT, R16, UR4, PT ;  /* 0x0000000410007c0c */ /* 0x000fe2000bf06070 */
[----:B------:R-:W-:-:S05]  /*b9b0*/  IMAD.IADD R17, R17, 0x1, R3 ;  /* 0x0000000111117824 */ /* 0x000fca00078e0203 */
[----:B------:R-:W-:-:S13]  /*b9c0*/  ISETP.GE.U32.AND.EX P0, PT, R17, UR5, PT, P0 ;  /* 0x0000000511007c0c */ /* 0x000fda000bf06100 */
[----:B------:R-:W-:Y:S05]  /*b9d0*/  @P0 BRA `(.L_x_390) ;  /* 0x0000000400880947 */ /* 0x000fea0003800000 */
[----:B------:R-:W3:Y:S01]  /*b9e0*/  S2UR UR6, SR_CTAID.X ;  /* 0x00000000000679c3 */ /* 0x000ee20000002500 */
[----:B------:R-:W-:Y:S01]  /*b9f0*/  ULDC.64 UR12, c[0x0][0x628] ;  /* 0x00018a00000c7ab9 */ /* 0x000fe20000000a00 */
[----:B------:R-:W-:Y:S01]  /*ba00*/  ULDC UR4, c[0x0][0x150] ;  /* 0x0000540000047ab9 */ /* 0x000fe20000000800 */
[----:B------:R-:W-:Y:S01]  /*ba10*/  ISETP.NE.U32.AND P0, PT, RZ, UR12, PT ;  /* 0x0000000cff007c0c */ /* 0x000fe2000bf05070 */
[----:B------:R-:W-:Y:S01]  /*ba20*/  ULDC UR15, c[0x0][0x630] ;  /* 0x00018c00000f7ab9 */ /* 0x000fe20000000800 */
[C---:B------:R-:W-:Y:S01]  /*ba30*/  R2UR UR16, R16.reuse ;  /* 0x00000000101072ca */ /* 0x040fe200000e0000 */
[----:B------:R-:W-:Y:S01]  /*ba40*/  ULDC UR19, c[0x0][0x154] ;  /* 0x0000550000137ab9 */ /* 0x000fe20000000800 */
[----:B------:R-:W-:Y:S01]  /*ba50*/  ISETP.NE.AND.EX P0, PT, RZ, UR13, PT, P0 ;  /* 0x0000000dff007c0c */ /* 0x000fe2000bf05300 */
[----:B------:R-:W4:Y:S01]  /*ba60*/  S2UR UR18, SR_CTAID.Y ;  /* 0x00000000001279c3 */ /* 0x000f220000002600 */
[----:B------:R-:W-:Y:S02]  /*ba70*/  R2UR UR17, R17 ;  /* 0x00000000111172ca */ /* 0x000fe400000e0000 */
[----:B------:R-:W-:-:S02]  /*ba80*/  R2UR UR10, R16 ;  /* 0x00000000100a72ca */ /* 0x000fc400000e0000 */
[----:B------:R-:W-:Y:S02]  /*ba90*/  R2UR UR11, R17 ;  /* 0x00000000110b72ca */ /* 0x000fe400000e0000 */
[----:B---3--:R-:W-:-:S05]  /*baa0*/  I2FP.F32.U32 R0, UR6 ;  /* 0x0000000600007c45 */ /* 0x008fca0008201000 */
[----:B------:R-:W-:-:S04]  /*bab0*/  FMUL R0, R0, UR4 ;  /* 0x0000000400007c20 */ /* 0x000fc80008400000 */
[----:B------:R3:W0:Y:S01]  /*bac0*/  F2I.U32.TRUNC.NTZ R3, R0 ;  /* 0x0000000000037305 */ /* 0x000622000020f000 */
[----:B----4-:R-:W-:Y:S05]  /*bad0*/  @!P0 BRA `(.L_x_391) ;  /* 0x0000000000308947 */ /* 0x010fea0003800000 */
        /* <DEDUP_REMOVED lines=12> */
.L_x_391:
[----:B------:R-:W-:Y:S01]  /*bba0*/  USHF.R.U64 UR57, UR10, UR15, UR11 ;  /* 0x0000000f0a397299 */ /* 0x000fe2000800120b */
[----:B---3--:R-:W-:Y:S01]  /*bbb0*/  I2FP.F32.U32 R0, UR18 ;  /* 0x0000001200007c45 */ /* 0x008fe20008201000 */
[----:B------:R-:W-:Y:S02]  /*bbc0*/  USHF.R.U32.HI UR4, URZ, UR15, UR11 ;  /* 0x0000000f3f047299 */ /* 0x000fe4000801160b */
[----:B------:R-:W-:Y:S02]  /*bbd0*/  UIADD3 UR10, UP0, URZ, -UR57, URZ ;  /* 0x800000393f0a7290 */ /* 0x000fe4000ff1e03f */
[----:B------:R-:W-:Y:S01]  /*bbe0*/  FMUL R0, R0, UR19 ;  /* 0x0000001300007c20 */ /* 0x000fe20008400000 */
[----:B------:R-:W-:Y:S01]  /*bbf0*/  ULDC.64 UR12, c[0x0][0x620] ;  /* 0x00018800000c7ab9 */ /* 0x000fe20000000a00 */
[----:B------:R-:W-:Y:S01]  /*bc00*/  UIADD3.X UR4, URZ, ~UR4, URZ, UP0, !UPT ;  /* 0x800000043f047290 */ /* 0x000fe200087fe43f */
[----:B------:R-:W-:Y:S01]  /*bc10*/  UMOV UR8, UR16 ;  /* 0x0000001000087c82 */ /* 0x000fe20008000000 */
[----:B------:R-:W-:-:S02]  /*bc20*/  UMOV UR9, UR17 ;  /* 0x0000001100097c82 */ /* 0x000fc40008000000 */
[----:B------:R-:W-:Y:S01]  /*bc30*/  UIMAD UR4, UR4, UR12, URZ ;  /* 0x0000000c040472a4 */ /* 0x000fe2000f8e023f */
[----:B------:R-:W3:Y:S01]  /*bc40*/  F2I.U32.TRUNC.NTZ R0, R0 ;  /* 0x0000000000007305 */ /* 0x000ee2000020f000 */
[----:B------:R-:W-:Y:S01]  /*bc50*/  UIMAD.WIDE.U32 UR8, UR10, UR12, UR8 ;  /* 0x0000000c0a0872a5 */ /* 0x000fe2000f8e0008 */
[----:B0-----:R-:W-:Y:S01]  /*bc60*/  R2UR UR12, R3 ;  /* 0x00000000030c72ca */ /* 0x001fe200000e0000 */
[----:B------:R-:W-:Y:S01]  /*bc70*/  UIMAD UR10, UR10, UR13, UR4 ;  /* 0x0000000d0a0a72a4 */ /* 0x000fe2000f8e0204 */
[----:B------:R-:W-:Y:S01]  /*bc80*/  ULDC UR11, c[0x0][0x618] ;  /* 0x00018600000b7ab9 */ /* 0x000fe20000000800 */
[----:B------:R-:W-:Y:S02]  /*bc90*/  ULDC UR21, c[0x0][0x658] ;  /* 0x0001960000157ab9 */ /* 0x000fe40000000800 */
[----:B------:R-:W-:Y:S01]  /*bca0*/  UIADD3 UR9, UR9, UR10, URZ ;  /* 0x0000000a09097290 */ /* 0x000fe2000fffe03f */
[----:B------:R-:W-:Y:S01]  /*bcb0*/  UMOV UR15, 0xffffffff ;  /* 0xffffffff000f7882 */ /* 0x000fe20000000000 */
[----:B------:R-:W-:Y:S01]  /*bcc0*/  ULDC.64 UR4, c[0x0][0x640] ;  /* 0x0001900000047ab9 */ /* 0x000fe20000000a00 */
[----:B------:R-:W-:Y:S01]  /*bcd0*/  USHF.L.U32 UR15, UR15, UR21, URZ ;  /* 0x000000150f0f7299 */ /* 0x000fe2000800063f */
[----:B------:R-:W-:Y:S01]  /*bce0*/  ISETP.NE.U32.AND P0, PT, RZ, UR4, PT ;  /* 0x00000004ff007c0c */ /* 0x000fe2000bf05070 */
[----:B------:R-:W-:-:S02]  /*bcf0*/  USHF.R.U64 UR16, UR8, UR11, UR9 ;  /* 0x0000000b08107299 */ /* 0x000fc40008001209 */
[----:B------:R-:W-:Y:S01]  /*bd00*/  USHF.R.U32.HI UR8, URZ, UR11, UR9 ;  /* 0x0000000b3f087299 */ /* 0x000fe20008011609 */
[----:B---3--:R-:W-:Y:S01]  /*bd10*/  R2UR UR14, R0 ;  /* 0x00000000000e72ca */ /* 0x008fe200000e0000 */
[----:B------:R-:W-:Y:S01]  /*bd20*/  ULDC UR17, c[0x0][0x608] ;  /* 0x0001820000117ab9 */ /* 0x000fe20000000800 */
[----:B------:R-:W-:Y:S01]  /*bd30*/  ULOP3.LUT UR22, URZ, UR15, URZ, 0x33, !UPT ;  /* 0x0000000f3f167292 */ /* 0x000fe2000f8e333f */
[----:B------:R-:W-:Y:S01]  /*bd40*/  ISETP.NE.AND.EX P0, PT, RZ, UR5, PT, P0 ;  /* 0x00000005ff007c0c */ /* 0x000fe2000bf05300 */
[----:B------:R-:W-:Y:S02]  /*bd50*/  USHF.R.U64 UR15, UR16, UR17, UR8 ;  /* 0x00000011100f7299 */ /* 0x000fe40008001208 */
[----:B------:R-:W-:Y:S02]  /*bd60*/  USHF.R.U32.HI UR8, URZ, UR17, UR8 ;  /* 0x000000113f087299 */ /* 0x000fe40008011608 */
[----:B------:R-:W-:Y:S02]  /*bd70*/  UIADD3 UR12, -UR12, URZ, URZ ;  /* 0x0000003f0c0c7290 */ /* 0x000fe4000fffe13f */
[----:B------:R-:W-:Y:S01]  /*bd80*/  USHF.R.U64 UR17, UR15, UR21, UR8 ;  /* 0x000000150f117299 */ /* 0x000fe20008001208 */
[----:B------:R-:W-:Y:S01]  /*bd90*/  UMOV UR19, 0x1 ;  /* 0x0000000100137882 */ /* 0x000fe20000000000 */
[----:B------:R-:W-:Y:S01]  /*bda0*/  ULDC UR13, c[0x0][0x144] ;  /* 0x00005100000d7ab9 */ /* 0x000fe20000000800 */
[----:B------:R-:W-:Y:S01]  /*bdb0*/  ULDC UR7, c[0x0][0x600] ;  /* 0x0001800000077ab9 */ /* 0x000fe20000000800 */
[----:B------:R-:W-:-:S02]  /*bdc0*/  USHF.L.U32 UR25, UR19, UR21, URZ ;  /* 0x0000001513197299 */ /* 0x000fc4000800063f */
[----:B------:R-:W-:Y:S02]  /*bdd0*/  USHF.R.U32.HI UR8, URZ, UR21, UR8 ;  /* 0x000000153f087299 */ /* 0x000fe40008011608 */
[----:B------:R-:W-:Y:S02]  /*bde0*/  UIMAD UR21, UR13, UR12, UR6 ;  /* 0x0000000c0d1572a4 */ /* 0x000fe4000f8e0206 */
[----:B------:R-:W-:Y:S02]  /*bdf0*/  UIADD3 UR20, UR7, -0x1, URZ ;  /* 0xffffffff07147890 */ /* 0x000fe4000fffe03f */
[----:B------:R-:W-:Y:S01]  /*be00*/  UIADD3 UR19, -UR14, URZ, URZ ;  /* 0x0000003f0e137290 */ /* 0x000fe2000fffe13f */
[----:B------:R-:W-:Y:S01]  /*be10*/  ULDC UR26, c[0x0][0x148] ;  /* 0x00005200001a7ab9 */ /* 0x000fe20000000800 */
[----:B------:R-:W-:Y:S01]  /*be20*/  ULDC UR23, c[0x0][0x648] ;  /* 0x0001920000177ab9 */ /* 0x000fe20000000800 */
[----:B------:R-:W-:Y:S01]  /*be30*/  ULDC UR24, c[0x0][0x638] ;  /* 0x00018e0000187ab9 */ /* 0x000fe20000000800 */
        /* <DEDUP_REMOVED lines=14> */
.L_x_392:
[----:B------:R-:W-:Y:S01]  /*bf20*/  UISETP.NE.AND UP0, UPT, UR60, URZ, UPT ;  /* 0x0000003f3c00728c */ /* 0x000fe2000bf05270 */
[----:B------:R-:W-:Y:S01]  /*bf30*/  IMAD.MOV.U32 R0, RZ, RZ, 0x1 ;  /* 0x00000001ff007424 */ /* 0x000fe200078e00ff */
[----:B------:R-:W-:Y:S02]  /*bf40*/  USHF.R.U64 UR4, UR6, UR23, UR8 ;  /* 0x0000001706047299 */ /* 0x000fe40008001208 */
[----:B------:R-:W-:Y:S02]  /*bf50*/  ULOP3.LUT UR6, UR15, UR22, URZ, 0xc0, !UPT ;  /* 0x000000160f067292 */ /* 0x000fe4000f8ec03f */
[----:B------:R-:W-:Y:S02]  /*bf60*/  UIADD3 UR5, -UR4, URZ, URZ ;  /* 0x0000003f04057290 */ /* 0x000fe4000fffe13f */
[----:B------:R-:W-:Y:S02]  /*bf70*/  UIMAD UR6, UR25, UR4, UR6 ;  /* 0x00000004190672a4 */ /* 0x000fe4000f8e0206 */
[----:B------:R-:W-:-:S02]  /*bf80*/  ULOP3.LUT UR16, UR16, UR20, URZ, 0xc0, !UPT ;  /* 0x0000001410107292 */ /* 0x000fc4000f8ec03f */
[----:B------:R-:W-:Y:S02]  /*bf90*/  @UP0 UIMAD UR21, UR26, UR19, UR18 ;  /* 0x000000131a1502a4 */ /* 0x000fe4000f8e0212 */
[----:B------:R-:W-:-:S03]  /*bfa0*/  UIMAD UR4, UR5, UR24, UR17 ;  /* 0x00000018050472a4 */ /* 0x000fc6000f8e0211 */
[----:B------:R-:W-:Y:S01]  /*bfb0*/  ULDC UR5, c[0x0][0x610] ;  /* 0x0001840000057ab9 */ /* 0x000fe20000000800 */
[----:B------:R-:W-:Y:S02]  /*bfc0*/  UIMAD UR4, UR4, UR7, UR16 ;  /* 0x00000007040472a4 */ /* 0x000fe4000f8e0210 */
[----:B------:R-:W-:-:S04]  /*bfd0*/  UIMAD UR6, UR6, UR5, UR21 ;  /* 0x00000005060672a4 */ /* 0x000fc8000f8e0215 */
[----:B------:R-:W-:Y:S02]  /*bfe0*/  USEL UR61, UR4, UR6, !UP0 ;  /* 0x00000006043d7287 */ /* 0x000fe4000c000000 */
[----:B------:R-:W-:-:S12]  /*bff0*/  USEL UR6, UR6, UR4, !UP0 ;  /* 0x0000000406067287 */ /* 0x000fd8000c000000 */
.L_x_390:
[----:B------:R-:W-:Y:S01]  /*c000*/  LOP3.LUT P0, RZ, R0, 0xff, RZ, 0xc0, !PT ;  /* 0x000000ff00ff7812 */ /* 0x000fe2000780c0ff */
[----:B------:R-:W-:-:S12]  /*c010*/  IMAD.U32 R22, RZ, RZ, UR6 ;  /* 0x00000006ff167e24 */ /* 0x000fd8000f8e00ff */
[----:B------:R-:W-:Y:S05]  /*c020*/  @P0 BRA `(.L_x_393) ;  /* 0xffffff5400440947 */ /* 0x000fea000383ffff */
[----:B------:R-:W-:Y:S05]  /*c030*/  EXIT ;  /* 0x000000000000794d */ /* 0x000fea0003800000 */
.L_x_8:
[----:B------:R-:W-:Y:S01]  /*c040*/  ULDC.64 UR4, c[0x0][0x650] ;  /* 0x0001940000047ab9 */ /* 0x000fe20000000a00 */
[----:B------:R-:W-:Y:S01]  /*c050*/  PRMT R0, RZ, 0x7610, R0 ;  /* 0x00007610ff007816 */ /* 0x000fe20000000000 */
[----:B------:R-:W-:Y:S01]  /*c060*/  IMAD.MOV.U32 R4, RZ, RZ, -0x1 ;  /* 0xffffffffff047424 */ /* 0x000fe200078e00ff */
[----:B------:R-:W-:Y:S01]  /*c070*/  ISETP.GE.U32.AND P0, PT, R16, UR4, PT ;  /* 0x0000000410007c0c */ /* 0x000fe2000bf06070 */
[----:B------:R-:W-:Y:S02]  /*c080*/  IMAD.MOV.U32 R6, RZ, RZ, -0x1 ;  /* 0xffffffffff067424 */ /* 0x000fe400078e00ff */
[----:B------:R-:W-:Y:S01]  /*c090*/  IMAD.MOV.U32 R8, RZ, RZ, -0x1 ;  /* 0xffffffffff087424 */ /* 0x000fe200078e00ff */
[----:B------:R-:W-:-:S13]  /*c0a0*/  ISETP.GE.U32.AND.EX P0, PT, R17, UR5, PT, P0 ;  /* 0x0000000511007c0c */ /* 0x000fda000bf06100 */
        /* <DEDUP_REMOVED lines=21> */
.L_x_395:
[----:B------:R-:W-:Y:S01]  /*c200*/  USHF.R.U64 UR4, UR14, UR19, UR15 ;  /* 0x000000130e047299 */ /* 0x000fe2000800120f */
[----:B------:R-:W-:Y:S01]  /*c210*/  R2UR UR7, R17 ;  /* 0x00000000110772ca */ /* 0x000fe200000e0000 */
[----:B------:R-:W-:Y:S02]  /*c220*/  USHF.R.U32.HI UR5, URZ, UR19, UR15 ;  /* 0x000000133f057299 */ /* 0x000fe4000801160f */
[----:B------:R-:W-:Y:S01]  /*c230*/  UIADD3 UR13, UP0, URZ, -UR4, URZ ;  /* 0x800000043f0d7290 */ /* 0x000fe2000ff1e03f */
[----:B------:R-:W-:Y:S01]  /*c240*/  ULDC.64 UR14, c[0x0][0x620] ;  /* 0x00018800000e7ab9 */ /* 0x000fe20000000a00 */
[----:B------:R-:W-:Y:S02]  /*c250*/  UMOV UR6, UR20 ;  /* 0x0000001400067c82 */ /* 0x000fe40008000000 */
[----:B------:R-:W-:Y:S02]  /*c260*/  UIADD3.X UR5, URZ, ~UR5, URZ, UP0, !UPT ;  /* 0x800000053f057290 */ /* 0x000fe400087fe43f */
[----:B------:R-:W-:-:S02]  /*c270*/  UISETP.NE.AND UP1, UPT, UR60, URZ, UPT ;  /* 0x0000003f3c00728c */ /* 0x000fc4000bf25270 */
[----:B------:R-:W-:Y:S02]  /*c280*/  UIMAD UR5, UR5, UR14, URZ ;  /* 0x0000000e050572a4 */ /* 0x000fe4000f8e023f */
[----:B------:R-:W-:Y:S02]  /*c290*/  UIMAD.WIDE.U32 UR6, UR13, UR14, UR6 ;  /* 0x0000000e0d0672a5 */ /* 0x000fe4000f8e0006 */
[----:B------:R-:W-:Y:S01]  /*c2a0*/  UIMAD UR5, UR13, UR15, UR5 ;  /* 0x0000000f0d0572a4 */ /* 0x000fe2000f8e0205 */
[----:B------:R-:W-:Y:S02]  /*c2b0*/  ULDC UR14, c[0x0][0x608] ;  /* 0x00018200000e7ab9 */ /* 0x000fe40000000800 */
[----:B------:R-:W-:Y:S01]  /*c2c0*/  ULDC UR13, c[0x0][0x618] ;  /* 0x00018600000d7ab9 */ /* 0x000fe20000000800 */
[----:B------:R-:W-:Y:S01]  /*c2d0*/  UIADD3 UR5, UR7, UR5, URZ ;  /* 0x0000000507057290 */ /* 0x000fe2000fffe03f */
[----:B------:R-:W-:Y:S01]  /*c2e0*/  ULDC UR22, c[0x0][0x658] ;  /* 0x0001960000167ab9 */ /* 0x000fe20000000800 */
[----:B------:R-:W-:-:S02]  /*c2f0*/  @UP1 UIMAD UR8, UR11, UR12, UR10 ;  /* 0x0000000c0b0812a4 */ /* 0x000fc4000f8e020a */
[----:B------:R-:W-:Y:S02]  /*c300*/  USHF.R.U64 UR17, UR6, UR13, UR5 ;  /* 0x0000000d06117299 */ /* 0x000fe40008001205 */
[----:B------:R-:W-:Y:S01]  /*c310*/  USHF.R.U32.HI UR5, URZ, UR13, UR5 ;  /* 0x0000000d3f057299 */ /* 0x000fe20008011605 */
[----:B------:R-:W-:Y:S01]  /*c320*/  ULDC.64 UR6, c[0x0][0x640] ;  /* 0x0001900000067ab9 */ /* 0x000fe20000000a00 */
[----:B------:R-:W-:Y:S01]  /*c330*/  UMOV UR10, 0xffffffff ;  /* 0xffffffff000a7882 */ /* 0x000fe20000000000 */
[----:B------:R-:W-:Y:S01]  /*c340*/  ISETP.NE.U32.AND P0, PT, RZ, UR6, PT ;  /* 0x00000006ff007c0c */ /* 0x000fe2000bf05070 */
[----:B------:R-:W-:Y:S02]  /*c350*/  USHF.R.U64 UR18, UR17, UR14, UR5 ;  /* 0x0000000e11127299 */ /* 0x000fe40008001205 */
[----:B------:R-:W-:Y:S01]  /*c360*/  USHF.R.U32.HI UR5, URZ, UR14, UR5 ;  /* 0x0000000e3f057299 */ /* 0x000fe20008011605 */
[----:B------:R-:W-:Y:S01]  /*c370*/  ISETP.NE.AND.EX P0, PT, RZ, UR7, PT, P0 ;  /* 0x00000007ff007c0c */ /* 0x000fe2000bf05300 */
[----:B------:R-:W-:-:S02]  /*c380*/  USHF.L.U32 UR11, UR10, UR22, URZ ;  /* 0x000000160a0b7299 */ /* 0x000fc4000800063f */
[----:B------:R-:W-:Y:S01]  /*c390*/  USHF.R.U64 UR19, UR18, UR22, UR5 ;  /* 0x0000001612137299 */ /* 0x000fe20008001205 */
[----:B------:R-:W-:Y:S01]  /*c3a0*/  ULDC UR20, c[0x0][0x600] ;  /* 0x0001800000147ab9 */ /* 0x000fe20000000800 */
[----:B------:R-:W-:Y:S02]  /*c3b0*/  USHF.R.U32.HI UR10, URZ, UR22, UR5 ;  /* 0x000000163f0a7299 */ /* 0x000fe40008011605 */
[----:B------:R-:W-:Y:S02]  /*c3c0*/  UIADD3 UR21, UR20, -0x1, URZ ;  /* 0xffffffff14157890 */ /* 0x000fe4000fffe03f */
[----:B------:R-:W-:Y:S01]  /*c3d0*/  ULOP3.LUT UR26, URZ, UR11, URZ, 0x33, !UPT ;  /* 0x0000000b3f1a7292 */ /* 0x000fe2000f8e333f */
        /* <DEDUP_REMOVED lines=17> */
.L_x_396:
[----:B------:R-:W-:Y:S01]  /*c4f0*/  USHF.R.U64 UR6, UR5, UR23, UR10 ;  /* 0x0000001705067299 */ /* 0x000fe2000800120a */
[----:B------:R-:W-:Y:S01]  /*c500*/  IMAD.MOV.U32 R0, RZ, RZ, 0x1 ;  /* 0x00000001ff007424 */ /* 0x000fe200078e00ff */
[----:B------:R-:W-:Y:S01]  /*c510*/  USHF.L.U32 UR25, UR25, UR22, URZ ;  /* 0x0000001619197299 */ /* 0x000fe2000800063f */
[----:B------:R-:W-:Y:S01]  /*c520*/  IMAD.U32 R8, RZ, RZ, UR4 ;  /* 0x00000004ff087e24 */ /* 0x000fe2000f8e00ff */
[----:B------:R-:W-:Y:S02]  /*c530*/  ULOP3.LUT UR5, UR18, UR26, URZ, 0xc0, !UPT ;  /* 0x0000001a12057292 */ /* 0x000fe4000f8ec03f */
[----:B------:R-:W-:Y:S02]  /*c540*/  UIADD3 UR7, -UR6, URZ, URZ ;  /* 0x0000003f06077290 */ /* 0x000fe4000fffe13f */
[----:B------:R-:W-:Y:S02]  /*c550*/  UIMAD UR6, UR25, UR6, UR5 ;  /* 0x00000006190672a4 */ /* 0x000fe4000f8e0205 */
[----:B------:R-:W-:-:S02]  /*c560*/  ULOP3.LUT UR17, UR17, UR21, URZ, 0xc0, !UPT ;  /* 0x0000001511117292 */ /* 0x000fc4000f8ec03f */
[----:B------:R-:W-:Y:S02]  /*c570*/  UIMAD UR5, UR7, UR24, UR19 ;  /* 0x00000018070572a4 */ /* 0x000fe4000f8e0213 */
[----:B------:R-:W-:Y:S01]  /*c580*/  UISETP.NE.AND UP0, UPT, UR60, URZ, UPT ;  /* 0x0000003f3c00728c */ /* 0x000fe2000bf05270 */
[----:B------:R-:W-:Y:S01]  /*c590*/  ULDC UR7, c[0x0][0x610] ;  /* 0x0001840000077ab9 */ /* 0x000fe20000000800 */
[----:B------:R-:W-:Y:S02]  /*c5a0*/  UIMAD UR5, UR5, UR20, UR17 ;  /* 0x00000014050572a4 */ /* 0x000fe4000f8e0211 */
[----:B------:R-:W-:-:S04]  /*c5b0*/  UIMAD UR8, UR6, UR7, UR8 ;  /* 0x00000007060872a4 */ /* 0x000fc8000f8e0208 */
[----:B------:R-:W-:Y:S02]  /*c5c0*/  USEL UR6, UR5, UR8, !UP0 ;  /* 0x0000000805067287 */ /* 0x000fe4000c000000 */
[----:B------:R-:W-:-:S04]  /*c5d0*/  USEL UR8, UR8, UR5, !UP0 ;  /* 0x0000000508087287 */ /* 0x000fc8000c000000 */
[----:B------:R-:W-:Y:S02]  /*c5e0*/  IMAD.U32 R6, RZ, RZ, UR6 ;  /* 0x00000006ff067e24 */ /* 0x000fe4000f8e00ff */
[----:B------:R-:W-:-:S07]  /*c5f0*/  IMAD.U32 R4, RZ, RZ, UR8 ;  /* 0x00000008ff047e24 */ /* 0x000fce000f8e00ff */
.L_x_394:
[----:B------:R-:W-:-:S08]  /*c600*/  NOP ;  /* 0x0000000000007918 */ /* 0x000fd00000000000 */
[----:B------:R-:W0:-:S00]  /*c610*/  USETMAXREG.DEALLOC.CTAPOOL 0x28 ;  /* 0x00000028000079c8 */ /* 0x000e0000080e0500 */
[----:B------:R-:W-:-:S13]  /*c620*/  ISETP.NE.AND P0, PT, RZ, UR9, PT ;  /* 0x00000009ff007c0c */ /* 0x000fda000bf05270 */
[----:B------:R-:W-:Y:S05]  /*c630*/  @P0 EXIT ;  /* 0x000000000000094d */ /* 0x000fea0003800000 */
[----:B0-----:R-:W-:Y:S01]  /*c640*/  LOP3.LUT P0, RZ, R0, 0xff, RZ, 0xc0, !PT ;  /* 0x000000ff00ff7812 */ /* 0x001fe2000780c0ff */
[----:B------:R-:W-:Y:S02]  /*c650*/  IMAD.MOV.U32 R3, RZ, RZ, 0x1 ;  /* 0x00000001ff037424 */ /* 0x000fe400078e00ff */
[----:B------:R-:W-:-:S10]  /*c660*/  IMAD.MOV.U32 R0, RZ, RZ, RZ ;  /* 0x000000ffff007224 */ /* 0x000fd400078e00ff */
[----:B------:R-:W-:Y:S05]  /*c670*/  @!P0 BRA `(.L_x_397) ;  /* 0x0000000c00648947 */ /* 0x000fea0003800000 */
[----:B------:R-:W0:Y:S01]  /*c680*/  S2UR UR4, SR_CgaCtaId ;  /* 0x00000000000479c3 */ /* 0x000e220000008800 */
[----:B------:R-:W-:Y:S01]  /*c690*/  ULDC UR5, c[0x0][0x28c] ;  /* 0x0000a30000057ab9 */ /* 0x000fe20000000800 */
[----:B------:R-:W-:Y:S01]  /*c6a0*/  ULDC UR6, c[0x0][0x600] ;  /* 0x0001800000067ab9 */ /* 0x000fe20000000800 */
[----:B------:R-:W-:Y:S01]  /*c6b0*/  UIADD3 UR11, UR5, 0x1f, URZ ;  /* 0x0000001f050b7890 */ /* 0x000fe2000fffe03f */
[----:B------:R-:W-:Y:S01]  /*c6c0*/  BSSY B0, `(.L_x_397) ;  /* 0x00000d4000007945 */ /* 0x000fe20003800000 */
[----:B------:R-:W-:Y:S01]  /*c6d0*/  ULDC UR9, c[0x0][0x658] ;  /* 0x0001960000097ab9 */ /* 0x000fe20000000800 */
[----:B------:R-:W-:Y:S01]  /*c6e0*/  UMOV UR12, 0x1 ;  /* 0x00000001000c7882 */ /* 0x000fe20000000000 */
[----:B------:R-:W-:Y:S01]  /*c6f0*/  UIADD3 UR5, UR6, -0x1, URZ ;  /* 0xffffffff06057890 */ /* 0x000fe2000fffe03f */
[----:B------:R-:W-:Y:S01]  /*c700*/  IMAD.MOV.U32 R10, RZ, RZ, 0x1 ;  /* 0x00000001ff0a7424 */ /* 0x000fe200078e00ff */
[----:B------:R-:W-:Y:S01]  /*c710*/  UMOV UR10, 0xffffffff ;  /* 0xffffffff000a7882 */ /* 0x000fe20000000000 */
[----:B------:R-:W-:Y:S01]  /*c720*/  USHF.L.U32 UR6, UR12, UR9, URZ ;  /* 0x000000090c067299 */ /* 0x000fe2000800063f */
[----:B------:R-:W-:Y:S01]  /*c730*/  IMAD.MOV.U32 R3, RZ, RZ, 0x1 ;  /* 0x00000001ff037424 */ /* 0x000fe200078e00ff */
[----:B------:R-:W-:Y:S01]  /*c740*/  USHF.R.S32.HI UR12, URZ, 0x1f, UR11 ;  /* 0x0000001f3f0c7899 */ /* 0x000fe2000801140b */
[----:B------:R-:W-:Y:S01]  /*c750*/  IMAD.MOV.U32 R0, RZ, RZ, RZ ;  /* 0x000000ffff007224 */ /* 0x000fe200078e00ff */
[----:B------:R-:W-:Y:S01]  /*c760*/  ULDC UR8, c[0x0][0xc] ;  /* 0x0000030000087ab9 */ /* 0x000fe20000000800 */
[----:B------:R-:W-:-:S02]  /*c770*/  USHF.L.U32 UR14, UR10, UR9, URZ ;  /* 0x000000090a0e7299 */ /* 0x000fc4000800063f */
[----:B------:R-:W-:Y:S01]  /*c780*/  ULEA.HI UR12, UR12, UR11, URZ, 0x5 ;  /* 0x0000000b0c0c7291 */ /* 0x000fe2000f8f283f */
[----:B------:R-:W-:Y:S01]  /*c790*/  ULDC UR9, c[0x0][0x10] ;  /* 0x0000040000097ab9 */ /* 0x000fe20000000800 */
[----:B------:R-:W-:Y:S01]  /*c7a0*/  ULDC UR10, c[0x0][0x14] ;  /* 0x00000500000a7ab9 */ /* 0x000fe20000000800 */
[----:B------:R-:W-:Y:S02]  /*c7b0*/  UIMAD.WIDE.U32 UR8, UR8, UR9, URZ ;  /* 0x00000009080872a5 */ /* 0x000fe4000f8e003f */
[----:B------:R-:W-:Y:S02]  /*c7c0*/  USHF.R.S32.HI UR13, URZ, 0x5, UR12 ;  /* 0x000000053f0d7899 */ /* 0x000fe4000801140c */
[----:B0-----:R-:W-:Y:S02]  /*c7d0*/  ULOP3.LUT UR4, UR4, 0x1, URZ, 0xc0, !UPT ;  /* 0x0000000104047892 */ /* 0x001fe4000f8ec03f */
[----:B------:R-:W-:Y:S02]  /*c7e0*/  UIMAD.WIDE.U32 UR22, UR8, UR10, URZ ;  /* 0x0000000a081672a5 */ /* 0x000fe4000f8e003f */
[----:B------:R-:W-:Y:S01]  /*c7f0*/  UIMAD UR15, UR9, UR10, URZ ;  /* 0x0000000a090f72a4 */ /* 0x000fe2000f8e023f */
[----:B------:R-:W-:Y:S01]  /*c800*/  UMOV UR7, 0xb00 ;  /* 0x00000b0000077882 */ /* 0x000fe20000000000 */
[----:B------:R-:W-:-:S02]  /*c810*/  ULOP3.LUT UR25, UR39, 0x2, URZ, 0xfc, !UPT ;  /* 0x0000000227197892 */ /* 0x000fc4000f8efc3f */
[----:B------:R-:W-:Y:S02]  /*c820*/  UIMAD UR7, UR4, UR7, 0x20200 ;  /* 0x00020200040774a4 */ /* 0x000fe4000f8e0207 */
[----:B------:R-:W-:Y:S02]  /*c830*/  ULOP3.LUT UR14, URZ, UR14, URZ, 0x33, !UPT ;  /* 0x0000000e3f0e7292 */ /* 0x000fe4000f8e333f */
[----:B------:R-:W-:Y:S02]  /*c840*/  UIADD3 UR15, UR23, UR15, URZ ;  /* 0x0000000f170f7290 */ /* 0x000fe4000fffe03f */
[----:B------:R-:W-:Y:S01]  /*c850*/  UIADD3 UR28, UR13, 0x1, URZ ;  /* 0x000000010d1c7890 */ /* 0x000fe2000fffe03f */
[----:B------:R-:W-:-:S11]  /*c860*/  ULDC.64 UR26, c[0x0][0x198] ;  /* 0x00006600001a7ab9 */ /* 0x000fd60000000a00 */
.L_x_408:
[----:B------:R-:W-:-:S03]  /*c870*/  UMOV UR8, 0xffffffff ;  /* 0xffffffff00087882 */ /* 0x000fc60000000000 */
[----:B------:R-:W-:Y:S05]  /*c880*/  BRA.DIV UR8, `(.L_x_398) ;  /* 0x0000001608807947 */ /* 0x000fea000b800000 */
[----:B------:R-:W-:-:S13]  /*c890*/  ELECT P6, URZ, PT ;  /* 0x00000000003f782f */ /* 0x000fda00038c0000 */
.L_x_431:
[----:B------:R-:W0:Y:S01]  /*c8a0*/  LDC R5, c[0x0][0x28c] ;  /* 0x0000a300ff057b82 */ /* 0x000e220000000800 */
[----:B------:R-:W-:Y:S01]  /*c8b0*/  BSSY B1, `(.L_x_399) ;  /* 0x000003c000017945 */ /* 0x000fe20003800000 */
[----:B0-----:R-:W-:-:S13]  /*c8c0*/  ISETP.LT.OR P6, PT, R5, 0x1, !P6 ;  /* 0x000000010500780c */ /* 0x001fda00077c1670 */
[----:B------:R-:W-:Y:S05]  /*c8d0*/  @P6 BRA `(.L_x_400) ;  /* 0x0000000000e46947 */ /* 0x000fea0003800000 */
[----:B------:R-:W-:Y:S01]  /*c8e0*/  R2UR UR8, R6 ;  /* 0x00000000060872ca */ /* 0x000fe200000e0000 */
[----:B------:R-:W-:Y:S02]  /*c8f0*/  IMAD.SHL.U32 R11, R4, 0x100, RZ ;  /* 0x00000100040b7824 */ /* 0x000fe400078e00ff */
[----:B------:R-:W-:Y:S02]  /*c900*/  IMAD.MOV.U32 R14, RZ, RZ, RZ ;  /* 0x000000ffff0e7224 */ /* 0x000fe400078e00ff */
[----:B------:R-:W-:Y:S02]  /*c910*/  IMAD.U32 R15, RZ, RZ, UR28 ;  /* 0x0000001cff0f7e24 */ /* 0x000fe4000f8e00ff */
[----:B------:R-:W-:Y:S02]  /*c920*/  IMAD.MOV.U32 R4, RZ, RZ, R3 ;  /* 0x000000ffff047224 */ /* 0x000fe400078e0003 */
[----:B------:R-:W-:-:S04]  /*c930*/  IMAD.MOV.U32 R5, RZ, RZ, R0 ;  /* 0x000000ffff057224 */ /* 0x000fc800078e0000 */
[----:B------:R-:W-:-:S06]  /*c940*/  ULEA UR8, UR8, UR4, 0x1 ;  /* 0x0000000408087291 */ /* 0x000fcc000f8e083f */
[----:B------:R-:W-:-:S04]  /*c950*/  IMAD.U32 R9, RZ, RZ, UR8 ;  /* 0x00000008ff097e24 */ /* 0x000fc8000f8e00ff */
[----:B------:R-:W-:-:S07]  /*c960*/  IMAD R9, R9, 0x58, RZ ;  /* 0x0000005809097824 */ /* 0x000fce00078e02ff */
.L_x_403:
[----:B------:R-:W0:Y:S01]  /*c970*/  S2R R7, SR_CgaCtaId ;  /* 0x0000000000077919 */ /* 0x000e220000008800 */
[----:B------:R-:W-:Y:S02]  /*c980*/  MOV R6, 0x400 ;  /* 0x0000040000067802 */ /* 0x000fe40000000f00 */
[----:B------:R-:W-:Y:S02]  /*c990*/  LOP3.LUT P1, RZ, R2, 0x7f, RZ, 0xc0, !PT ;  /* 0x0000007f02ff7812 */ /* 0x000fe4000782c0ff */
[----:B0-----:R-:W-:Y:S02]  /*c9a0*/  LEA R12, R7, R6, 0x18 ;  /* 0x00000006070c7211 */ /* 0x001fe400078ec0ff */
[----:B------:R-:W-:-:S09]  /*c9b0*/  SHF.L.U32 R6, R4, 0x1f, RZ ;  /* 0x0000001f04067819 */ /* 0x000fd200000006ff */
[----:B------:R-:W0:Y:S01]  /*c9c0*/  @!P1 LDC R7, c[0x0][0x500] ;  /* 0x00014000ff079b82 */ /* 0x000e220000000800 */
[----:B------:R-:W-:-:S04]  /*c9d0*/  IMAD R13, R5, 0x8, R12 ;  /* 0x00000008050d7824 */ /* 0x000fc800078e020c */
[----:B------:R-:W1:Y:S02]  /*c9e0*/  SYNCS.PHASECHK.TRANS64.TRYWAIT P0, [R13+URZ+0x80], R6 ;  /* 0x000080060d0075a7 */ /* 0x000e64000800017f */
[----:B-1----:R-:W-:Y:S05]  /*c9f0*/  @!P0 BRA `(.L_x_401) ;  /* 0x0000001400448947 */ /* 0x002fea0003800000 */
.L_x_432:
[----:B------:R-:W-:Y:S01]  /*ca00*/  UPRMT UR8, UR25, 0x9910, URZ ;  /* 0x0000991019087896 */ /* 0x000fe2000800003f */
[----:B0-----:R0:W-:Y:S03]  /*ca10*/  @!P1 SYNCS.ARRIVE.TRANS64 RZ, [R13+URZ], R7 ;  /* 0x000000070dff99a7 */ /* 0x0011e6000800003f */
[----:B------:R-:W-:-:S06]  /*ca20*/  UISETP.NE.AND UP0, UPT, UR8, 0x2, UPT ;  /* 0x000000020800788c */ /* 0x000fcc000bf05270 */
[----:B------:R-:W-:-:S13]  /*ca30*/  PLOP3.LUT P0, PT, PT, PT, UP0, 0x80, 0x0 ;  /* 0x000000000000781c */ /* 0x000fda0003f0f008 */
[----:B0-----:R-:W-:Y:S05]  /*ca40*/  @P0 BRA `(.L_x_402) ;  /* 0x0000000000040947 */ /* 0x001fea0003800000 */
[----:B------:R-:W-:Y:S01]  /*ca50*/  BPT.TRAP 0x1 ;  /* 0x000000040000795c */ /* 0x000fe20000300000 */
.L_x_402:
[C---:B-1----:R-:W-:Y:S01]  /*ca60*/  IMAD R6, R5.reuse, 0x2000, R12 ;  /* 0x0000200005067824 */ /* 0x042fe200078e020c */
[----:B------:R-:W-:Y:S01]  /*ca70*/  R2UR UR11, R5 ;  /* 0x00000000050b72ca */ /* 0x000fe200000e0000 */
[----:B------:R-:W-:Y:S01]  /*ca80*/  VIADD R15, R15, 0xffffffff ;  /* 0xffffffff0f0f7836 */ /* 0x000fe20000000000 */
[----:B------:R-:W-:Y:S01]  /*ca90*/  R2UR UR20, R12 ;  /* 0x000000000c1472ca */ /* 0x000fe200000e0000 */
[----:B------:R-:W-:Y:S01]  /*caa0*/  UIADD3 UR16, UP0, UR26, 0xf0, URZ ;  /* 0x000000f01a107890 */ /* 0x000fe2000ff1e03f */
[----:B------:R-:W-:Y:S01]  /*cab0*/  R2UR UR8, R6 ;  /* 0x00000000060872ca */ /* 0x000fe200000e0000 */
[----:B------:R-:W-:Y:S01]  /*cac0*/  UIADD3 UR30, UP1, UR26, 0x1f0, URZ ;  /* 0x000001f01a1e7890 */ /* 0x000fe2000ff3e03f */
[----:B------:R-:W-:Y:S01]  /*cad0*/  R2UR UR21, R11 ;  /* 0x000000000b1572ca */ /* 0x000fe200000e0000 */
[----:B------:R-:W-:Y:S01]  /*cae0*/  UIADD3.X UR17, URZ, UR27, URZ, UP0, !UPT ;  /* 0x0000001b3f117290 */ /* 0x000fe200087fe43f */
[----:B------:R-:W-:Y:S01]  /*caf0*/  R2UR UR9, R13 ;  /* 0x000000000d0972ca */ /* 0x000fe200000e0000 */
[----:B------:R-:W-:Y:S01]  /*cb00*/  VIADD R5, R5, 0x1 ;  /* 0x0000000105057836 */ /* 0x000fe20000000000 */
[----:B------:R-:W-:Y:S01]  /*cb10*/  R2UR UR10, R14 ;  /* 0x000000000e0a72ca */ /* 0x000fe200000e0000 */
[----:B------:R-:W-:Y:S01]  /*cb20*/  UIADD3.X UR31, URZ, UR27, URZ, UP1, !UPT ;  /* 0x0000001b3f1f7290 */ /* 0x000fe20008ffe43f */
[----:B------:R-:W-:Y:S01]  /*cb30*/  R2UR UR12, R8 ;  /* 0x00000000080c72ca */ /* 0x000fe200000e0000 */
[----:B------:R-:W-:Y:S01]  /*cb40*/  UIMAD UR11, UR11, 0x1600, UR7 ;  /* 0x000016000b0b78a4 */ /* 0x000fe2000f8e0207 */
[----:B------:R-:W-:Y:S01]  /*cb50*/  R2UR UR24, R9 ;  /* 0x00000000091872ca */ /* 0x000fe200000e0000 */
[----:B------:R-:W-:Y:S01]  /*cb60*/  UMOV UR18, 0x0 ;  /* 0x0000000000127882 */ /* 0x000fe20000000000 */
[----:B------:R-:W-:Y:S01]  /*cb70*/  ISETP.GT.AND P1, PT, R15, 0x1, PT ;  /* 0x000000010f00780c */ /* 0x000fe20003f24270 */
[----:B------:R-:W-:Y:S01]  /*cb80*/  UIADD3 UR8, UR8, 0x200, URZ ;  /* 0x0000020008087890 */ /* 0x000fe2000fffe03f */
[----:B------:R-:W-:Y:S01]  /*cb90*/  ISETP.NE.AND P0, PT, R5, 0x10, PT ;  /* 0x000000100500780c */ /* 0x000fe20003f05270 */
[----:B------:R-:W-:Y:S01]  /*cba0*/  UIADD3 UR20, UR20, UR11, URZ ;  /* 0x0000000b14147290 */ /* 0x000fe2000fffe03f */
[----:B------:R-:W-:Y:S01]  /*cbb0*/  VIADD R14, R14, 0x20 ;  /* 0x000000200e0e7836 */ /* 0x000fe20000000000 */
[----:B------:R-:W-:Y:S01]  /*cbc0*/  UMOV UR19, 0x10000000 ;  /* 0x1000000000137882 */ /* 0x000fe20000000000 */
[----:B------:R-:W-:Y:S01]  /*cbd0*/  UMOV UR11, UR21 ;  /* 0x00000015000b7c82 */ /* 0x000fe20008000000 */
[----:B------:R-:W-:Y:S01]  /*cbe0*/  UMOV UR29, 0x30000 ;  /* 0x00030000001d7882 */ /* 0x000fe20000000000 */
[----:B------:R-:W-:-:S02]  /*cbf0*/  SEL R7, RZ, 0x1, P0 ;  /* 0x00000001ff077807 */ /* 0x000fc40000000000 */
[----:B------:R0:W-:Y:S01]  /*cc00*/  UTMALDG.3D [UR8], [UR16], desc[UR18] ;  /* 0x00001208100075b4 */ /* 0x0001e20008011000 */
[----:B------:R-:W-:Y:S02]  /*cc10*/  SEL R5, R5, RZ, P0 ;  /* 0x000000ff05057207 */ /* 0x000fe40000000000 */
[----:B------:R-:W-:Y:S01]  /*cc20*/  LOP3.LUT R4, R4, R7, RZ, 0x3c, !PT ;  /* 0x0000000704047212 */ /* 0x000fe200078e3cff */
[----:B0-----:R-:W-:Y:S01]  /*cc30*/  UMOV UR8, UR20 ;  /* 0x0000001400087c82 */ /* 0x001fe20008000000 */
[----:B------:R-:W-:Y:S02]  /*cc40*/  UMOV UR11, UR24 ;  /* 0x00000018000b7c82 */ /* 0x000fe40008000000 */
[----:B------:R0:W-:Y:S02]  /*cc50*/  UTMALDG.3D.MULTICAST [UR8], [UR30], UR29, desc[UR18] ;  /* 0x000012081e0073b4 */ /* 0x0001e4000801181d */
[----:B0-----:R-:W-:Y:S05]  /*cc60*/  @P1 BRA `(.L_x_403) ;  /* 0xfffffffc00401947 */ /* 0x001fea000383ffff */
.L_x_400:
[----:B------:R-:W-:Y:S05]  /*cc70*/  BSYNC B1 ;  /* 0x0000000000017941 */ /* 0x000fea0003800000 */
.L_x_399:
[----:B------:R-:W-:Y:S01]  /*cc80*/  LOP3.LUT P2, RZ, R10, 0xff, RZ, 0xc0, !PT ;  /* 0x000000ff0aff7812 */ /* 0x000fe2000784c0ff */
[----:B------:R-:W-:Y:S01]  /*cc90*/  VIADD R0, R0, UR13 ;  /* 0x0000000d00007c36 */ /* 0x000fe20008000000 */
[----:B------:R-:W-:Y:S01]  /*cca0*/  ULDC.64 UR8, c[0x0][0x650] ;  /* 0x0001940000087ab9 */ /* 0x000fe20000000a00 */
[----:B------:R-:W-:Y:S01]  /*ccb0*/  IMAD.U32 R7, RZ, RZ, UR13 ;  /* 0x0000000dff077e24 */ /* 0x000fe2000f8e00ff */
[----:B------:R-:W-:Y:S01]  /*ccc0*/  BSSY B1, `(.L_x_404) ;  /* 0x0000071000017945 */ /* 0x000fe20003800000 */
[----:B------:R-:W-:Y:S01]  /*ccd0*/  IMAD.MOV.U32 R8, RZ, RZ, -0x1 ;  /* 0xffffffffff087424 */ /* 0x000fe200078e00ff */
[----:B------:R-:W-:Y:S02]  /*cce0*/  SHF.R.U32.HI R4, RZ, 0x4, R0 ;  /* 0x00000004ff047819 */ /* 0x000fe40000011600 */
[----:B------:R-:W-:Y:S02]  /*ccf0*/  ISETP.GT.U32.AND P0, PT, R0, 0xf, PT ;  /* 0x0000000f0000780c */ /* 0x000fe40003f04070 */
[----:B------:R-:W-:-:S02]  /*cd00*/  LOP3.LUT R4, R4, 0x1, RZ, 0xc0, !PT ;  /* 0x0000000104047812 */ /* 0x000fc400078ec0ff */
[----:B------:R-:W-:Y:S01]  /*cd10*/  ISETP.LT.U32.AND P0, PT, R7, 0x10, P0 ;  /* 0x000000100700780c */ /* 0x000fe20000701070 */
[----:B------:R-:W0:Y:S01]  /*cd20*/  @P2 S2R R6, SR_CgaCtaId ;  /* 0x0000000000062919 */ /* 0x000e220000008800 */
[----:B------:R-:W-:Y:S02]  /*cd30*/  @P2 MOV R5, 0x400 ;  /* 0x0000040000052802 */ /* 0x000fe40000000f00 */
[----:B------:R-:W-:Y:S01]  /*cd40*/  ISETP.NE.U32.AND P1, PT, R4, 0x1, PT ;  /* 0x000000010400780c */ /* 0x000fe20003f25070 */
[----:B------:R-:W-:Y:S01]  /*cd50*/  IMAD.U32 R4, RZ, RZ, UR13 ;  /* 0x0000000dff047e24 */ /* 0x000fe2000f8e00ff */
[----:B------:R-:W-:Y:S02]  /*cd60*/  LOP3.LUT R0, R0, 0xf, RZ, 0xc0, !PT ;  /* 0x0000000f00007812 */ /* 0x000fe400078ec0ff */
[----:B------:R-:W-:Y:S02]  /*cd70*/  PRMT R10, RZ, 0x7610, R10 ;  /* 0x00007610ff0a7816 */ /* 0x000fe4000000000a */
[----:B------:R-:W-:-:S02]  /*cd80*/  ISETP.GT.U32.AND P1, PT, R4, 0xf, !P1 ;  /* 0x0000000f0400780c */ /* 0x000fc40004f24070 */
[----:B------:R-:W-:Y:S02]  /*cd90*/  SEL R4, RZ, 0x1, !P0 ;  /* 0x00000001ff047807 */ /* 0x000fe40004000000 */
[----:B0-----:R-:W-:Y:S01]  /*cda0*/  @P2 LEA R5, R6, R5, 0x18 ;  /* 0x0000000506052211 */ /* 0x001fe200078ec0ff */
[----:B------:R-:W-:-:S03]  /*cdb0*/  IMAD.MOV.U32 R6, RZ, RZ, -0x1 ;  /* 0xffffffffff067424 */ /* 0x000fc600078e00ff */
[----:B------:R0:W-:Y:S01]  /*cdc0*/  @P2 SYNCS.ARRIVE.TRANS64.A1T0 RZ, [R5+URZ+0x118], RZ ;  /* 0x000118ff05ff29a7 */ /* 0x0001e2000810003f */
[----:B------:R-:W-:-:S04]  /*cdd0*/  IADD3 R16, P2, R16, UR22, RZ ;  /* 0x0000001610107c10 */ /* 0x000fc8000ff5e0ff */
[----:B------:R-:W-:Y:S02]  /*cde0*/  IADD3.X R17, R17, UR15, RZ, P2, !PT ;  /* 0x0000000f11117c10 */ /* 0x000fe400097fe4ff */
[----:B------:R-:W-:Y:S02]  /*cdf0*/  ISETP.GE.U32.AND P2, PT, R16, UR8, PT ;  /* 0x0000000810007c0c */ /* 0x000fe4000bf46070 */
[----:B0-----:R-:W-:Y:S02]  /*ce00*/  SEL R5, RZ, 0x1, !P1 ;  /* 0x00000001ff057807 */ /* 0x001fe40004800000 */
[----:B------:R-:W-:Y:S02]  /*ce10*/  ISETP.GE.U32.AND.EX P0, PT, R17, UR9, PT, P2 ;  /* 0x0000000911007c0c */ /* 0x000fe4000bf06120 */
[----:B------:R-:W-:Y:S01]  /*ce20*/  LOP3.LUT R3, R5, R3, R4, 0x96, !PT ;  /* 0x0000000305037212 */ /* 0x000fe200078e9604 */
[----:B------:R-:W-:Y:S01]  /*ce30*/  IMAD.MOV.U32 R4, RZ, RZ, -0x1 ;  /* 0xffffffffff047424 */ /* 0x000fe200078e00ff */
[----:B------:R-:W-:-:S09]  /*ce40*/  PRMT R5, RZ, 0x7610, R5 ;  /* 0x00007610ff057816 */ /* 0x000fd20000000005 */
[----:B------:R-:W-:Y:S05]  /*ce50*/  @P0 BRA `(.L_x_405) ;  /* 0x00000004005c0947 */ /* 0x000fea0003800000 */
[----:B------:R-:W-:Y:S01]  /*ce60*/  ULDC.64 UR8, c[0x0][0x628] ;  /* 0x00018a0000087ab9 */ /* 0x000fe20000000a00 */
[----:B------:R-:W0:Y:S01]  /*ce70*/  S2R R12, SR_CTAID.X ;  /* 0x00000000000c7919 */ /* 0x000e220000002500 */
[----:B------:R-:W-:Y:S01]  /*ce80*/  ISETP.NE.U32.AND P0, PT, RZ, UR8, PT ;  /* 0x00000008ff007c0c */ /* 0x000fe2000bf05070 */
[----:B------:R-:W-:Y:S01]  /*ce90*/  ULDC UR11, c[0x0][0x630] ;  /* 0x00018c00000b7ab9 */ /* 0x000fe20000000800 */
[----:B------:R-:W-:Y:S01]  /*cea0*/  IMAD.MOV.U32 R4, RZ, RZ, R16 ;  /* 0x000000ffff047224 */ /* 0x000fe200078e0010 */
[----:B------:R-:W1:Y:S01]  /*ceb0*/  S2R R11, SR_CTAID.Y ;  /* 0x00000000000b7919 */ /* 0x000e620000002600 */
[----:B------:R-:W-:Y:S01]  /*cec0*/  ISETP.NE.AND.EX P0, PT, RZ, UR9, PT, P0 ;  /* 0x00000009ff007c0c */ /* 0x000fe2000bf05300 */
[----:B------:R-:W-:-:S12]  /*ced0*/  IMAD.MOV.U32 R5, RZ, RZ, R17 ;  /* 0x000000ffff057224 */ /* 0x000fd800078e0011 */
[----:B------:R-:W-:Y:S05]  /*cee0*/  @!P0 BRA `(.L_x_406) ;  /* 0x0000000000288947 */ /* 0x000fea0003800000 */
[----:B------:R-:W-:Y:S02]  /*cef0*/  ULDC UR10, c[0x0][0x634] ;  /* 0x00018d00000a7ab9 */ /* 0x000fe40000000800 */
[----:B------:R-:W-:-:S05]  /*cf00*/  IADD3 R9, P0, R16, UR10, RZ ;  /* 0x0000000a10097c10 */ /* 0x000fca000ff1e0ff */
[----:B------:R-:W-:-:S04]  /*cf10*/  IMAD.X R13, RZ, RZ, R17, P0 ;  /* 0x000000ffff0d7224 */ /* 0x000fc800000e0611 */
[----:B------:R-:W-:-:S04]  /*cf20*/  IMAD.WIDE.U32 R6, R13, UR8, RZ ;  /* 0x000000080d067c25 */ /* 0x000fc8000f8e00ff */
[----:B------:R-:W-:-:S04]  /*cf30*/  IMAD.WIDE.U32 R6, P0, R9, UR9, R6 ;  /* 0x0000000909067c25 */ /* 0x000fc8000f800006 */
[----:B------:R-:W-:-:S04]  /*cf40*/  IMAD.WIDE.U32 R8, R9, UR8, RZ ;  /* 0x0000000809087c25 */ /* 0x000fc8000f8e00ff */
[----:B------:R-:W-:Y:S01]  /*cf50*/  IMAD.X R5, RZ, RZ, RZ, P0 ;  /* 0x000000ffff057224 */ /* 0x000fe200000e06ff */
[----:B------:R-:W-:Y:S01]  /*cf60*/  IADD3 RZ, P0, R9, R6, RZ ;  /* 0x0000000609ff7210 */ /* 0x000fe20007f1e0ff */
[----:B------:R-:W-:-:S04]  /*cf70*/  IMAD.MOV.U32 R4, RZ, RZ, R7 ;  /* 0x000000ffff047224 */ /* 0x000fc800078e0007 */
[----:B------:R-:W-:-:S08]  /*cf80*/  IMAD.WIDE.U32.X R4, R13, UR9, R4, P0 ;  /* 0x000000090d047c25 */ /* 0x000fd000080e0404 */
.L_x_406:
[--C-:B------:R-:W-:Y:S01]  /*cf90*/  SHF.R.U64 R8, R4, UR11, R5.reuse ;  /* 0x0000000b04087c19 */ /* 0x100fe20008001205 */
[----:B------:R-:W-:Y:S01]  /*cfa0*/  ULDC.64 UR8, c[0x0][0x620] ;  /* 0x0001880000087ab9 */ /* 0x000fe20000000a00 */
[----:B------:R-:W-:Y:S01]  /*cfb0*/  SHF.R.U32.HI R4, RZ, UR11, R5 ;  /* 0x0000000bff047c19 */ /* 0x000fe20008011605 */
[----:B------:R-:W2:Y:S01]  /*cfc0*/  LDC R19, c[0x0][0x144] ;  /* 0x00005100ff137b82 */ /* 0x000ea20000000800 */
[----:B------:R-:W-:Y:S01]  /*cfd0*/  IADD3 R7, P0, RZ, -R8, RZ ;  /* 0x80000008ff077210 */ /* 0x000fe20007f1e0ff */
[----:B------:R-:W-:Y:S01]  /*cfe0*/  ULDC.64 UR16, c[0x0][0x640] ;  /* 0x0001900000107ab9 */ /* 0x000fe20000000a00 */
[----:B------:R-:W-:Y:S01]  /*cff0*/  ULDC UR10, c[0x0][0x608] ;  /* 0x00018200000a7ab9 */ /* 0x000fe20000000800 */
[----:B------:R-:W-:Y:S02]  /*d000*/  UISETP.NE.AND UP0, UPT, UR60, URZ, UPT ;  /* 0x0000003f3c00728c */ /* 0x000fe4000bf05270 */
[----:B------:R-:W-:Y:S01]  /*d010*/  IMAD.X R4, RZ, RZ, ~R4, P0 ;  /* 0x000000ffff047224 */ /* 0x000fe200000e0e04 */
[----:B------:R-:W-:Y:S01]  /*d020*/  ISETP.NE.U32.AND P0, PT, RZ, UR16, PT ;  /* 0x00000010ff007c0c */ /* 0x000fe2000bf05070 */
[----:B------:R-:W3:Y:S02]  /*d030*/  LDC R14, c[0x0][0x148] ;  /* 0x00005200ff0e7b82 */ /* 0x000ee40000000800 */
[----:B------:R-:W-:Y:S01]  /*d040*/  IMAD R6, R4, UR8, RZ ;  /* 0x0000000804067c24 */ /* 0x000fe2000f8e02ff */
[----:B------:R-:W-:Y:S01]  /*d050*/  ISETP.NE.AND.EX P0, PT, RZ, UR17, PT, P0 ;  /* 0x00000011ff007c0c */ /* 0x000fe2000bf05300 */
[----:B------:R-:W-:Y:S01]  /*d060*/  IMAD.WIDE.U32 R4, R7, UR8, R16 ;  /* 0x0000000807047c25 */ /* 0x000fe2000f8e0010 */
[----:B------:R-:W-:Y:S01]  /*d070*/  ULDC UR8, c[0x0][0x150] ;  /* 0x0000540000087ab9 */ /* 0x000fe20000000800 */
[----:B------:R-:W-:-:S02]  /*d080*/  PLOP3.LUT P2, PT, PT, PT, UP0, 0x80, 0x0 ;  /* 0x000000000000781c */ /* 0x000fc40003f4f008 */
[----:B------:R-:W-:Y:S01]  /*d090*/  IMAD R7, R7, UR9, R6 ;  /* 0x0000000907077c24 */ /* 0x000fe2000f8e0206 */
[----:B0-----:R-:W-:Y:S01]  /*d0a0*/  I2FP.F32.U32 R6, R12 ;  /* 0x0000000c00067245 */ /* 0x001fe20000201000 */
[----:B------:R-:W-:Y:S02]  /*d0b0*/  ULDC UR9, c[0x0][0x154] ;  /* 0x0000550000097ab9 */ /* 0x000fe40000000800 */
[----:B------:R-:W-:Y:S02]  /*d0c0*/  IMAD.IADD R5, R5, 0x1, R7 ;  /* 0x0000000105057824 */ /* 0x000fe400078e0207 */
[----:B------:R-:W-:Y:S01]  /*d0d0*/  FMUL R6, R6, UR8 ;  /* 0x0000000806067c20 */ /* 0x000fe20008400000 */
[----:B------:R-:W-:Y:S02]  /*d0e0*/  ULDC UR8, c[0x0][0x618] ;  /* 0x0001860000087ab9 */ /* 0x000fe40000000800 */
[--C-:B------:R-:W-:Y:S02]  /*d0f0*/  SHF.R.U64 R9, R4, UR8, R5.reuse ;  /* 0x0000000804097c19 */ /* 0x100fe40008001205 */
[----:B-1----:R-:W-:Y:S01]  /*d100*/  I2FP.F32.U32 R4, R11 ;  /* 0x0000000b00047245 */ /* 0x002fe20000201000 */
[----:B------:R-:W0:Y:S04]  /*d110*/  F2I.U32.TRUNC.NTZ R6, R6 ;  /* 0x0000000600067305 */ /* 0x000e28000020f000 */
[----:B------:R-:W-:Y:S01]  /*d120*/  FMUL R7, R4, UR9 ;  /* 0x0000000904077c20 */ /* 0x000fe20008400000 */
[----:B------:R-:W-:Y:S01]  /*d130*/  SHF.R.U32.HI R4, RZ, UR8, R5 ;  /* 0x00000008ff047c19 */ /* 0x000fe20008011605 */
[----:B------:R-:W-:-:S02]  /*d140*/  ULDC UR8, c[0x0][0x658] ;  /* 0x0001960000087ab9 */ /* 0x000fc40000000800 */
[----:B------:R1:W4:Y:S01]  /*d150*/  F2I.U32.TRUNC.NTZ R20, R7 ;  /* 0x0000000700147305 */ /* 0x000322000020f000 */
[--C-:B------:R-:W-:Y:S02]  /*d160*/  SHF.R.U64 R18, R9, UR10, R4.reuse ;  /* 0x0000000a09127c19 */ /* 0x100fe40008001204 */
[----:B------:R-:W-:-:S04]  /*d170*/  SHF.R.U32.HI R5, RZ, UR10, R4 ;  /* 0x0000000aff057c19 */ /* 0x000fc80008011604 */
[--C-:B------:R-:W-:Y:S01]  /*d180*/  SHF.R.U64 R13, R18, UR8, R5.reuse ;  /* 0x00000008120d7c19 */ /* 0x100fe20008001205 */
[----:B0-----:R-:W-:Y:S01]  /*d190*/  IMAD.MOV R6, RZ, RZ, -R6 ;  /* 0x000000ffff067224 */ /* 0x001fe200078e0a06 */
[----:B------:R-:W-:-:S03]  /*d1a0*/  SHF.R.U32.HI R15, RZ, UR8, R5 ;  /* 0x00000008ff0f7c19 */ /* 0x000fc60008011605 */
[----:B--2---:R-:W-:Y:S02]  /*d1b0*/  IMAD R19, R19, R6, R12 ;  /* 0x0000000613137224 */ /* 0x004fe400078e020c */
[----:B------:R-:W-:Y:S02]  /*d1c0*/  IMAD.MOV.U32 R4, RZ, RZ, R13 ;  /* 0x000000ffff047224 */ /* 0x000fe400078e000d */
[----:B------:R-:W-:Y:S01]  /*d1d0*/  IMAD.MOV.U32 R5, RZ, RZ, R15 ;  /* 0x000000ffff057224 */ /* 0x000fe200078e000f */
[----:B-1--4-:R-:W-:Y:S06]  /*d1e0*/  @!P0 BRA `(.L_x_407) ;  /* 0x0000000000288947 */ /* 0x012fec0003800000 */
[----:B------:R-:W-:Y:S02]  /*d1f0*/  ULDC UR8, c[0x0][0x64c] ;  /* 0x0001930000087ab9 */ /* 0x000fe40000000800 */
[----:B------:R-:W-:-:S05]  /*d200*/  IADD3 R5, P0, R13, UR8, RZ ;  /* 0x000000080d057c10 */ /* 0x000fca000ff1e0ff */
[----:B------:R-:W-:-:S04]  /*d210*/  IMAD.X R15, RZ, RZ, R15, P0 ;  /* 0x000000ffff0f7224 */ /* 0x000fc800000e060f */
[----:B------:R-:W-:-:S04]  /*d220*/  IMAD.WIDE.U32 R6, R15, UR16, RZ ;  /* 0x000000100f067c25 */ /* 0x000fc8000f8e00ff */
[----:B------:R-:W-:-:S04]  /*d230*/  IMAD.WIDE.U32 R6, P0, R5, UR17, R6 ;  /* 0x0000001105067c25 */ /* 0x000fc8000f800006 */
[----:B------:R-:W-:-:S04]  /*d240*/  IMAD.WIDE.U32 R4, R5, UR16, RZ ;  /* 0x0000001005047c25 */ /* 0x000fc8000f8e00ff */
[----:B------:R-:W-:Y:S01]  /*d250*/  IMAD.MOV.U32 R4, RZ, RZ, R7 ;  /* 0x000000ffff047224 */ /* 0x000fe200078e0007 */
[----:B------:R-:W-:Y:S01]  /*d260*/  IADD3 RZ, P1, R5, R6, RZ ;  /* 0x0000000605ff7210 */ /* 0x000fe20007f3e0ff */
[----:B------:R-:W-:-:S04]  /*d270*/  IMAD.X R5, RZ, RZ, RZ, P0 ;  /* 0x000000ffff057224 */ /* 0x000fc800000e06ff */
[----:B------:R-:W-:-:S08]  /*d280*/  IMAD.WIDE.U32.X R4, R15, UR17, R4, P1 ;  /* 0x000000110f047c25 */ /* 0x000fd000088e0404 */
.L_x_407:
[----:B------:R-:W-:Y:S01]  /*d290*/  ULDC UR8, c[0x0][0x648] ;  /* 0x0001920000087ab9 */ /* 0x000fe20000000800 */
[----:B------:R-:W-:Y:S01]  /*d2a0*/  IMAD.MOV R20, RZ, RZ, -R20 ;  /* 0x000000ffff147224 */ /* 0x000fe200078e0a14 */
[----:B------:R-:W-:Y:S01]  /*d2b0*/  SHF.R.U64 R5, R4, UR8, R5 ;  /* 0x0000000804057c19 */ /* 0x000fe20008001205 */
[----:B------:R-:W-:Y:S01]  /*d2c0*/  ULDC UR8, c[0x0][0x638] ;  /* 0x00018e0000087ab9 */ /* 0x000fe20000000800 */
[----:B------:R-:W-:Y:S01]  /*d2d0*/  LOP3.LUT R4, R18, UR14, RZ, 0xc0, !PT ;  /* 0x0000000e12047c12 */ /* 0x000fe2000f8ec0ff */
[----:B------:R-:W-:Y:S01]  /*d2e0*/  UISETP.NE.AND UP0, UPT, UR60, URZ, UPT ;  /* 0x0000003f3c00728c */ /* 0x000fe2000bf05270 */
[----:B------:R-:W-:Y:S01]  /*d2f0*/  LOP3.LUT R12, R9, UR5, RZ, 0xc0, !PT ;  /* 0x00000005090c7c12 */ /* 0x000fe2000f8ec0ff */
[----:B------:R-:W-:Y:S01]  /*d300*/  IMAD.MOV R6, RZ, RZ, -R5 ;  /* 0x000000ffff067224 */ /* 0x000fe200078e0a05 */
[----:B------:R-:W-:Y:S01]  /*d310*/  ULDC UR9, c[0x0][0x610] ;  /* 0x0001840000097ab9 */ /* 0x000fe20000000800 */
[----:B---3--:R-:W-:Y:S02]  /*d320*/  @P2 IMAD R19, R14, R20, R11 ;  /* 0x000000140e132224 */ /* 0x008fe400078e020b */
[----:B------:R-:W-:Y:S01]  /*d330*/  IMAD R4, R5, UR6, R4 ;  /* 0x0000000605047c24 */ /* 0x000fe2000f8e0204 */
[----:B------:R-:W-:Y:S01]  /*d340*/  PLOP3.LUT P0, PT, PT, PT, UP0, 0x40, 0x0 ;  /* 0x000000000000781c */ /* 0x000fe20003f0e808 */
[----:B------:R-:W-:Y:S01]  /*d350*/  IMAD R13, R6, UR8, R13 ;  /* 0x00000008060d7c24 */ /* 0x000fe2000f8e020d */
[----:B------:R-:W-:Y:S01]  /*d360*/  ULDC UR8, c[0x0][0x600] ;  /* 0x0001800000087ab9 */ /* 0x000fe20000000800 */
[----:B------:R-:W-:Y:S01]  /*d370*/  IMAD R4, R4, UR9, R19 ;  /* 0x0000000904047c24 */ /* 0x000fe2000f8e0213 */
[----:B------:R-:W-:Y:S01]  /*d380*/  PLOP3.LUT P1, PT, PT, PT, UP0, 0x40, 0x0 ;  /* 0x000000000000781c */ /* 0x000fe20003f2e808 */
[----:B------:R-:W-:-:S02]  /*d390*/  IMAD R13, R13, UR8, R12 ;  /* 0x000000080d0d7c24 */ /* 0x000fc4000f8e020c */
[----:B------:R-:W-:-:S03]  /*d3a0*/  IMAD.MOV.U32 R5, RZ, RZ, 0x1 ;  /* 0x00000001ff057424 */ /* 0x000fc600078e00ff */
[----:B------:R-:W-:Y:S02]  /*d3b0*/  SEL R6, R13, R4, P0 ;  /* 0x000000040d067207 */ /* 0x000fe40000000000 */
[----:B------:R-:W-:-:S07]  /*d3c0*/  SEL R4, R4, R13, P1 ;  /* 0x0000000d04047207 */ /* 0x000fce0000800000 */
.L_x_405:
[----:B------:R-:W-:Y:S05]  /*d3d0*/  BSYNC B1 ;  /* 0x0000000000017941 */ /* 0x000fea0003800000 */
.L_x_404:
[----:B------:R-:W-:-:S13]  /*d3e0*/  LOP3.LUT P0, RZ, R5, 0xff, RZ, 0xc0, !PT ;  /* 0x000000ff05ff7812 */ /* 0x000fda000780c0ff */
[----:B------:R-:W-:Y:S05]  /*d3f0*/  @P0 BRA `(.L_x_408) ;  /* 0xfffffff4001c0947 */ /* 0x000fea000383ffff */
[----:B------:R-:W-:Y:S05]  /*d400*/  BSYNC B0 ;  /* 0x0000000000007941 */ /* 0x000fea0003800000 */
.L_x_397:
[----:B------:R-:W-:-:S03]  /*d410*/  UMOV UR8, 0xffffffff ;  /* 0xffffffff00087882 */ /* 0x000fc60000000000 */
[----:B------:R-:W-:Y:S05]  /*d420*/  BRA.DIV UR8, `(.L_x_409) ;  /* 0x0000000a08cc7947 */ /* 0x000fea000b800000 */
[----:B------:R-:W-:-:S13]  /*d430*/  ELECT P6, URZ, PT ;  /* 0x00000000003f782f */ /* 0x000fda00038c0000 */
.L_x_435:
[----:B------:R-:W-:Y:S04]  /*d440*/  BSSY B0, `(.L_x_410) ;  /* 0x0000098000007945 */ /* 0x000fe80003800000 */
[----:B------:R-:W-:Y:S05]  /*d450*/  @!P6 BRA `(.L_x_411) ;  /* 0x000000080058e947 */ /* 0x000fea0003800000 */
[----:B------:R-:W-:-:S04]  /*d460*/  ULOP3.LUT UR8, UR39, 0x2, URZ, 0xfc, !UPT ;  /* 0x0000000227087892 */ /* 0x000fc8000f8efc3f */
[----:B------:R-:W-:-:S06]  /*d470*/  UISETP.NE.AND UP0, UPT, UR8, 0x3, UPT ;  /* 0x000000030800788c */ /* 0x000fcc000bf05270 */
[----:B------:R-:W-:-:S13]  /*d480*/  PLOP3.LUT P0, PT, PT, PT, UP0, 0x80, 0x0 ;  /* 0x000000000000781c */ /* 0x000fda0003f0f008 */
[----:B------:R-:W-:Y:S05]  /*d490*/  @!P0 BRA `(.L_x_412) ;  /* 0x0000000000048947 */ /* 0x000fea0003800000 */
[----:B------:R-:W-:Y:S01]  /*d4a0*/  BPT.TRAP 0x1 ;  /* 0x000000040000795c */ /* 0x000fe20000300000 */
.L_x_412:
[----:B------:R-:W0:Y:S01]  /*d4b0*/  S2R R5, SR_CgaCtaId ;  /* 0x0000000000057919 */ /* 0x000e220000008800 */
[----:B------:R-:W-:Y:S02]  /*d4c0*/  MOV R2, 0x400 ;  /* 0x0000040000027802 */ /* 0x000fe40000000f00 */
[----:B------:R-:W-:Y:S02]  /*d4d0*/  SHF.L.U32 R4, R3, 0x1f, RZ ;  /* 0x0000001f03047819 */ /* 0x000fe400000006ff */
[----:B0-----:R-:W-:-:S05]  /*d4e0*/  LEA R5, R5, R2, 0x18 ;  /* 0x0000000205057211 */ /* 0x001fca00078ec0ff */
[----:B------:R-:W-:-:S04]  /*d4f0*/  VIADD R5, R5, 0x80 ;  /* 0x0000008005057836 */ /* 0x000fc80000000000 */
[C---:B------:R-:W-:Y:S02]  /*d500*/  IMAD R7, R0.reuse, 0x8, R5 ;  /* 0x0000000800077824 */ /* 0x040fe400078e0205 */
[----:B------:R-:W-:Y:S02]  /*d510*/  VIADD R0, R0, 0x1 ;  /* 0x0000000100007836 */ /* 0x000fe40000000000 */
[----:B------:R-:W0:Y:S03]  /*d520*/  SYNCS.PHASECHK.TRANS64.TRYWAIT P0, [R7+URZ], R4 ;  /* 0x00000004070075a7 */ /* 0x000e26000800017f */
[----:B------:R-:W-:-:S04]  /*d530*/  ISETP.NE.AND P1, PT, R0, 0x10, PT ;  /* 0x000000100000780c */ /* 0x000fc80003f25270 */
[----:B------:R-:W-:Y:S02]  /*d540*/  SEL R2, RZ, 0x1, P1 ;  /* 0x00000001ff027807 */ /* 0x000fe40000800000 */
[----:B------:R-:W-:Y:S02]  /*d550*/  SEL R0, R0, RZ, P1 ;  /* 0x000000ff00007207 */ /* 0x000fe40000800000 */
[----:B------:R-:W-:-:S03]  /*d560*/  LOP3.LUT R9, R3, R2, RZ, 0x3c, !PT ;  /* 0x0000000203097212 */ /* 0x000fc600078e3cff */
[----:B------:R-:W-:Y:S01]  /*d570*/  IMAD R6, R0, 0x8, R5 ;  /* 0x0000000800067824 */ /* 0x000fe200078e0205 */
[----:B------:R-:W-:Y:S01]  /*d580*/  SHF.L.U32 R3, R9, 0x1f, RZ ;  /* 0x0000001f09037819 */ /* 0x000fe200000006ff */
[----:B0-----:R-:W-:Y:S06]  /*d590*/  @!P0 BRA `(.L_x_413) ;  /* 0x0000000800908947 */ /* 0x001fec0003800000 */
.L_x_436:
[----:B------:R-:W1:Y:S01]  /*d5a0*/  SYNCS.PHASECHK.TRANS64.TRYWAIT P0, [R6+URZ], R3 ;  /* 0x00000003060075a7 */ /* 0x000e62000800017f */
[----:B------:R-:W-:-:S05]  /*d5b0*/  VIADD R0, R0, 0x1 ;  /* 0x0000000100007836 */ /* 0x000fca0000000000 */
[----:B------:R-:W-:-:S04]  /*d5c0*/  ISETP.NE.AND P1, PT, R0, 0x10, PT ;  /* 0x000000100000780c */ /* 0x000fc80003f25270 */
[----:B------:R-:W-:Y:S02]  /*d5d0*/  SEL R2, RZ, 0x1, P1 ;  /* 0x00000001ff027807 */ /* 0x000fe40000800000 */
[----:B------:R-:W-:Y:S02]  /*d5e0*/  SEL R0, R0, RZ, P1 ;  /* 0x000000ff00007207 */ /* 0x000fe40000800000 */
[----:B------:R-:W-:-:S03]  /*d5f0*/  LOP3.LUT R9, R9, R2, RZ, 0x3c, !PT ;  /* 0x0000000209097212 */ /* 0x000fc600078e3cff */
[----:B0-----:R-:W-:Y:S01]  /*d600*/  IMAD R7, R0, 0x8, R5 ;  /* 0x0000000800077824 */ /* 0x001fe200078e0205 */
[----:B------:R-:W-:Y:S01]  /*d610*/  SHF.L.U32 R4, R9, 0x1f, RZ ;  /* 0x0000001f09047819 */ /* 0x000fe200000006ff */
[----:B-1----:R-:W-:Y:S06]  /*d620*/  @!P0 BRA `(.L_x_414) ;  /* 0x0000000800808947 */ /* 0x002fec0003800000 */
.L_x_437:
        /* <DEDUP_REMOVED lines=9> */
.L_x_438:
        /* <DEDUP_REMOVED lines=9> */
.L_x_439:
        /* <DEDUP_REMOVED lines=9> */
.L_x_440:
        /* <DEDUP_REMOVED lines=9> */
.L_x_441:
        /* <DEDUP_REMOVED lines=9> */
.L_x_442:
        /* <DEDUP_REMOVED lines=9> */
.L_x_443:
        /* <DEDUP_REMOVED lines=9> */
.L_x_444:
        /* <DEDUP_REMOVED lines=9> */
.L_x_445:
        /* <DEDUP_REMOVED lines=9> */
.L_x_446:
        /* <DEDUP_REMOVED lines=9> */
.L_x_447:
        /* <DEDUP_REMOVED lines=9> */
.L_x_448:
        /* <DEDUP_REMOVED lines=9> */
.L_x_449:
[----:B------:R-:W1:Y:S01]  /*dcf0*/  SYNCS.PHASECHK.TRANS64.TRYWAIT P0, [R7+URZ], R4 ;  /* 0x00000004070075a7 */ /* 0x000e62000800017f */
[----:B------:R-:W-:-:S05]  /*dd00*/  VIADD R0, R0, 0x1 ;  /* 0x0000000100007836 */ /* 0x000fca0000000000 */
[----:B------:R-:W-:-:S04]  /*dd10*/  ISETP.NE.AND P1, PT, R0, 0x10, PT ;  /* 0x000000100000780c */ /* 0x000fc80003f25270 */
[----:B------:R-:W-:Y:S02]  /*dd20*/  SEL R2, RZ, 0x1, P1 ;  /* 0x00000001ff027807 */ /* 0x000fe40000800000 */
[----:B------:R-:W-:Y:S02]  /*dd30*/  SEL R0, R0, RZ, P1 ;  /* 0x000000ff00007207 */ /* 0x000fe40000800000 */
[----:B------:R-:W-:Y:S01]  /*dd40*/  LOP3.LUT R2, R9, R2, RZ, 0x3c, !PT ;  /* 0x0000000209027212 */ /* 0x000fe200078e3cff */
[----:B-1----:R-:W-:Y:S06]  /*dd50*/  @!P0 BRA `(.L_x_427) ;  /* 0x0000000400b88947 */ /* 0x002fec0003800000 */
.L_x_450:
[----:B------:R-:W-:Y:S01]  /*dd60*/  IMAD R5, R0, 0x8, R5 ;  /* 0x0000000800057824 */ /* 0x000fe200078e0205 */
[----:B------:R-:W-:-:S07]  /*dd70*/  SHF.L.U32 R0, R2, 0x1f, RZ ;  /* 0x0000001f02007819 */ /* 0x000fce00000006ff */
.L_x_428:
[----:B--2---:R2:W3:Y:S02]  /*dd80*/  SYNCS.PHASECHK.TRANS64.TRYWAIT P0, [R5+URZ], R0 ;  /* 0x00000000050075a7 */ /* 0x0044e4000800017f */
[----:B---3--:R-:W-:Y:S05]  /*dd90*/  @!P0 NANOSLEEP.SYNCS 0x989680 ;  /* 0x009896800000895d */ /* 0x008fea0003900000 */
[----:B------:R-:W3:Y:S02]  /*dda0*/  @!P0 SYNCS.PHASECHK.TRANS64 P0, [R5+URZ], R0 ;  /* 0x00000000050085a7 */ /* 0x000ee4000800007f */
[----:B---3--:R-:W-:Y:S05]  /*ddb0*/  @!P0 BRA `(.L_x_428) ;  /* 0xfffffffc00f08947 */ /* 0x008fea000383ffff */
.L_x_411:
[----:B------:R-:W-:Y:S05]  /*ddc0*/  BSYNC B0 ;  /* 0x0000000000007941 */ /* 0x000fea0003800000 */
.L_x_410:
[----:B------:R-:W-:Y:S05]  /*ddd0*/  EXIT ;  /* 0x000000000000794d */ /* 0x000fea0003800000 */
.L_x_22:
[----:B----4-:R4:W0:Y:S02]  /*dde0*/  SYNCS.PHASECHK.TRANS64.TRYWAIT P1, [R3+URZ], R0 ;  /* 0x00000000030075a7 */ /* 0x010824000802017f */
[----:B0-----:R-:W-:Y:S05]  /*ddf0*/  @!P1 NANOSLEEP.SYNCS 0x989680 ;  /* 0x009896800000995d */ /* 0x001fea0003900000 */
[----:B------:R-:W0:Y:S02]  /*de00*/  @!P1 SYNCS.PHASECHK.TRANS64 P1, [R3+URZ], R0 ;  /* 0x00000000030095a7 */ /* 0x000e24000802007f */
[----:B0-----:R-:W-:Y:S05]  /*de10*/  @!P1 BRA `(.L_x_22) ;  /* 0xfffffffc00f09947 */ /* 0x001fea000383ffff */
[----:B------:R-:W-:Y:S05]  /*de20*/  BRA `(.L_x_21) ;  /* 0xffffff3800887947 */ /* 0x000fea000383ffff */
.L_x_27:
[----:B--2---:R-:W-:-:S04]  /*de30*/  IMAD.U32 R4, RZ, RZ, UR8 ;  /* 0x00000008ff047e24 */ /* 0x004fc8000f8e00ff */
[----:B------:R2:W3:Y:S03]  /*de40*/  SYNCS.PHASECHK.TRANS64.TRYWAIT P1, [R4+URZ], R3 ;  /* 0x00000003040075a7 */ /* 0x0004e6000802017f */
[----:B---3--:R-:W-:Y:S05]  /*de50*/  @!P1 NANOSLEEP.SYNCS 0x989680 ;  /* 0x009896800000995d */ /* 0x008fea0003900000 */
[----:B------:R-:W3:Y:S02]  /*de60*/  @!P1 SYNCS.PHASECHK.TRANS64 P1, [R4+URZ], R3 ;  /* 0x00000003040095a7 */ /* 0x000ee4000802007f */
[----:B---3--:R-:W-:Y:S05]  /*de70*/  @!P1 BRA `(.L_x_27) ;  /* 0xfffffffc00ec9947 */ /* 0x008fea000383ffff */
[----:B------:R-:W-:Y:S05]  /*de80*/  BRA `(.L_x_26) ;  /* 0xffffff4400007947 */ /* 0x000fea000383ffff */
.L_x_398:
[----:B------:R-:W-:Y:S01]  /*de90*/  BSSY B1, `(.L_x_429) ;  /* 0x0000006000017945 */ /* 0x000fe20003800000 */
[----:B------:R-:W-:-:S07]  /*dea0*/  IMAD.MOV.U32 R15, RZ, RZ, -0x1 ;  /* 0xffffffffff0f7424 */ /* 0x000fce00078e00ff */
[----:B------:R-:W-:Y:S05]  /*deb0*/  WARPSYNC.COLLECTIVE R15, `(.L_x_430) ;  /* 0x000000000f0c7348 */ /* 0x000fea0003c00000 */
[----:B------:R-:W-:Y:S02]  /*dec0*/  ELECT P6, UR62, PT ;  /* 0x00000000003e782f */ /* 0x000fe400038c0000 */
[----:B------:R-:W-:Y:S01]  /*ded0*/  MOV R14, UR62 ;  /* 0x0000003e000e7c02 */ /* 0x000fe20008000f00 */
[----:B------:R-:W-:Y:S10]  /*dee0*/  ENDCOLLECTIVE ;  /* 0x000000000000791b */ /* 0x000ff40003800000 */
.L_x_430:
[----:B------:R-:W-:Y:S05]  /*def0*/  BSYNC B1 ;  /* 0x0000000000017941 */ /* 0x000fea0003800000 */
.L_x_429:
[----:B------:R-:W-:Y:S05]  /*df00*/  BRA `(.L_x_431) ;  /* 0xffffffe800647947 */ /* 0x000fea000383ffff */
.L_x_401:
[----:B-1----:R1:W2:Y:S02]  /*df10*/  SYNCS.PHASECHK.TRANS64.TRYWAIT P0, [R13+URZ+0x80], R6 ;  /* 0x000080060d0075a7 */ /* 0x0022a4000800017f */
[----:B--2---:R-:W-:Y:S05]  /*df20*/  @!P0 NANOSLEEP.SYNCS 0x989680 ;  /* 0x009896800000895d */ /* 0x004fea0003900000 */
[----:B------:R-:W2:Y:S02]  /*df30*/  @!P0 SYNCS.PHASECHK.TRANS64 P0, [R13+URZ+0x80], R6 ;  /* 0x000080060d0085a7 */ /* 0x000ea4000800007f */
[----:B--2---:R-:W-:Y:S05]  /*df40*/  @!P0 BRA `(.L_x_401) ;  /* 0xfffffffc00f08947 */ /* 0x004fea000383ffff */
[----:B------:R-:W-:Y:S05]  /*df50*/  BRA `(.L_x_432) ;  /* 0xffffffe800a87947 */ /* 0x000fea000383ffff */
.L_x_409:
[----:B------:R-:W-:Y:S01]  /*df60*/  BSSY B0, `(.L_x_433) ;  /* 0x0000006000007945 */ /* 0x000fe20003800000 */
[----:B------:R-:W-:-:S07]  /*df70*/  IMAD.MOV.U32 R15, RZ, RZ, -0x1 ;  /* 0xffffffffff0f7424 */ /* 0x000fce00078e00ff */
[----:B------:R-:W-:Y:S05]  /*df80*/  WARPSYNC.COLLECTIVE R15, `(.L_x_434) ;  /* 0x000000000f0c7348 */ /* 0x000fea0003c00000 */
[----:B------:R-:W-:Y:S02]  /*df90*/  ELECT P6, UR62, PT ;  /* 0x00000000003e782f */ /* 0x000fe400038c0000 */
[----:B------:R-:W-:Y:S01]  /*dfa0*/  MOV R14, UR62 ;  /* 0x0000003e000e7c02 */ /* 0x000fe20008000f00 */
[----:B------:R-:W-:Y:S10]  /*dfb0*/  ENDCOLLECTIVE ;  /* 0x000000000000791b */ /* 0x000ff40003800000 */
.L_x_434:
[----:B------:R-:W-:Y:S05]  /*dfc0*/  BSYNC B0 ;  /* 0x0000000000007941 */ /* 0x000fea0003800000 */
.L_x_433:
[----:B------:R-:W-:Y:S05]  /*dfd0*/  BRA `(.L_x_435) ;  /* 0xfffffff400187947 */ /* 0x000fea000383ffff */
.L_x_413:
[----:B0-----:R0:W1:Y:S02]  /*dfe0*/  SYNCS.PHASECHK.TRANS64.TRYWAIT P0, [R7+URZ], R4 ;  /* 0x00000004070075a7 */ /* 0x001064000800017f */
[----:B-1----:R-:W-:Y:S05]  /*dff0*/  @!P0 NANOSLEEP.SYNCS 0x989680 ;  /* 0x009896800000895d */ /* 0x002fea0003900000 */
[----:B------:R-:W1:Y:S02]  /*e000*/  @!P0 SYNCS.PHASECHK.TRANS64 P0, [R7+URZ], R4 ;  /* 0x00000004070085a7 */ /* 0x000e64000800007f */
[----:B-1----:R-:W-:Y:S05]  /*e010*/  @!P0 BRA `(.L_x_413) ;  /* 0xfffffffc00f08947 */ /* 0x002fea000383ffff */
[----:B------:R-:W-:Y:S05]  /*e020*/  BRA `(.L_x_436) ;  /* 0xfffffff4005c7947 */ /* 0x000fea000383ffff */
.L_x_414:
[----:B0-----:R0:W1:Y:S02]  /*e030*/  SYNCS.PHASECHK.TRANS64.TRYWAIT P0, [R6+URZ], R3 ;  /* 0x00000003060075a7 */ /* 0x001064000800017f */
[----:B-1----:R-:W-:Y:S05]  /*e040*/  @!P0 NANOSLEEP.SYNCS 0x989680 ;  /* 0x009896800000895d */ /* 0x002fea0003900000 */
[----:B------:R-:W1:Y:S02]  /*e050*/  @!P0 SYNCS.PHASECHK.TRANS64 P0, [R6+URZ], R3 ;  /* 0x00000003060085a7 */ /* 0x000e64000800007f */
[----:B-1----:R-:W-:Y:S05]  /*e060*/  @!P0 BRA `(.L_x_414) ;  /* 0xfffffffc00f08947 */ /* 0x002fea000383ffff */
[----:B------:R-:W-:Y:S05]  /*e070*/  BRA `(.L_x_437) ;  /* 0xfffffff4006c7947 */ /* 0x000fea000383ffff */
.L_x_415:
[----:B0-----:R0:W1:Y:S02]  /*e080*/  SYNCS.PHASECHK.TRANS64.TRYWAIT P0, [R7+URZ], R4 ;  /* 0x00000004070075a7 */ /* 0x001064000800017f */
[----:B-1----:R-:W-:Y:S05]  /*e090*/  @!P0 NANOSLEEP.SYNCS 0x989680 ;  /* 0x009896800000895d */ /* 0x002fea0003900000 */
[----:B------:R-:W1:Y:S02]  /*e0a0*/  @!P0 SYNCS.PHASECHK.TRANS64 P0, [R7+URZ], R4 ;  /* 0x00000004070085a7 */ /* 0x000e64000800007f */
[----:B-1----:R-:W-:Y:S05]  /*e0b0*/  @!P0 BRA `(.L_x_415) ;  /* 0xfffffffc00f08947 */ /* 0x002fea000383ffff */
[----:B------:R-:W-:Y:S05]  /*e0c0*/  BRA `(.L_x_438) ;  /* 0xfffffff4007c7947 */ /* 0x000fea000383ffff */
.L_x_416:
[----:B0-----:R0:W1:Y:S02]  /*e0d0*/  SYNCS.PHASECHK.TRANS64.TRYWAIT P0, [R6+URZ], R3 ;  /* 0x00000003060075a7 */ /* 0x001064000800017f */
[----:B-1----:R-:W-:Y:S05]  /*e0e0*/  @!P0 NANOSLEEP.SYNCS 0x989680 ;  /* 0x009896800000895d */ /* 0x002fea0003900000 */
[----:B------:R-:W1:Y:S02]  /*e0f0*/  @!P0 SYNCS.PHASECHK.TRANS64 P0, [R6+URZ], R3 ;  /* 0x00000003060085a7 */ /* 0x000e64000800007f */
[----:B-1----:R-:W-:Y:S05]  /*e100*/  @!P0 BRA `(.L_x_416) ;  /* 0xfffffffc00f08947 */ /* 0x002fea000383ffff */
[----:B------:R-:W-:Y:S05]  /*e110*/  BRA `(.L_x_439) ;  /* 0xfffffff4008c7947 */ /* 0x000fea000383ffff */
.L_x_417:
[----:B0-----:R0:W1:Y:S02]  /*e120*/  SYNCS.PHASECHK.TRANS64.TRYWAIT P0, [R7+URZ], R4 ;  /* 0x00000004070075a7 */ /* 0x001064000800017f */
[----:B-1----:R-:W-:Y:S05]  /*e130*/  @!P0 NANOSLEEP.SYNCS 0x989680 ;  /* 0x009896800000895d */ /* 0x002fea0003900000 */
[----:B------:R-:W1:Y:S02]  /*e140*/  @!P0 SYNCS.PHASECHK.TRANS64 P0, [R7+URZ], R4 ;  /* 0x00000004070085a7 */ /* 0x000e64000800007f */
[----:B-1----:R-:W-:Y:S05]  /*e150*/  @!P0 BRA `(.L_x_417) ;  /* 0xfffffffc00f08947 */ /* 0x002fea000383ffff */
[----:B------:R-:W-:Y:S05]  /*e160*/  BRA `(.L_x_440) ;  /* 0xfffffff4009c7947 */ /* 0x000fea000383ffff */
.L_x_418:
[----:B0-----:R0:W1:Y:S02]  /*e170*/  SYNCS.PHASECHK.TRANS64.TRYWAIT P0, [R6+URZ], R3 ;  /* 0x00000003060075a7 */ /* 0x001064000800017f */
[----:B-1----:R-:W-:Y:S05]  /*e180*/  @!P0 NANOSLEEP.SYNCS 0x989680 ;  /* 0x009896800000895d */ /* 0x002fea0003900000 */
[----:B------:R-:W1:Y:S02]  /*e190*/  @!P0 SYNCS.PHASECHK.TRANS64 P0, [R6+URZ], R3 ;  /* 0x00000003060085a7 */ /* 0x000e64000800007f */
[----:B-1----:R-:W-:Y:S05]  /*e1a0*/  @!P0 BRA `(.L_x_418) ;  /* 0xfffffffc00f08947 */ /* 0x002fea000383ffff */
[----:B------:R-:W-:Y:S05]  /*e1b0*/  BRA `(.L_x_441) ;  /* 0xfffffff400ac7947 */ /* 0x000fea000383ffff */
.L_x_419:
[----:B0-----:R0:W1:Y:S02]  /*e1c0*/  SYNCS.PHASECHK.TRANS64.TRYWAIT P0, [R7+URZ], R4 ;  /* 0x00000004070075a7 */ /* 0x001064000800017f */
[----:B-1----:R-:W-:Y:S05]  /*e1d0*/  @!P0 NANOSLEEP.SYNCS 0x989680 ;  /* 0x009896800000895d */ /* 0x002fea0003900000 */
[----:B------:R-:W1:Y:S02]  /*e1e0*/  @!P0 SYNCS.PHASECHK.TRANS64 P0, [R7+URZ], R4 ;  /* 0x00000004070085a7 */ /* 0x000e64000800007f */
[----:B-1----:R-:W-:Y:S05]  /*e1f0*/  @!P0 BRA `(.L_x_419) ;  /* 0xfffffffc00f08947 */ /* 0x002fea000383ffff */
[----:B------:R-:W-:Y:S05]  /*e200*/  BRA `(.L_x_442) ;  /* 0xfffffff400bc7947 */ /* 0x000fea000383ffff */
.L_x_420:
[----:B0-----:R0:W1:Y:S02]  /*e210*/  SYNCS.PHASECHK.TRANS64.TRYWAIT P0, [R6+URZ], R3 ;  /* 0x00000003060075a7 */ /* 0x001064000800017f */
[----:B-1----:R-:W-:Y:S05]  /*e220*/  @!P0 NANOSLEEP.SYNCS 0x989680 ;  /* 0x009896800000895d */ /* 0x002fea0003900000 */
[----:B------:R-:W1:Y:S02]  /*e230*/  @!P0 SYNCS.PHASECHK.TRANS64 P0, [R6+URZ], R3 ;  /* 0x00000003060085a7 */ /* 0x000e64000800007f */
[----:B-1----:R-:W-:Y:S05]  /*e240*/  @!P0 BRA `(.L_x_420) ;  /* 0xfffffffc00f08947 */ /* 0x002fea000383ffff */
[----:B------:R-:W-:Y:S05]  /*e250*/  BRA `(.L_x_443) ;  /* 0xfffffff400cc7947 */ /* 0x000fea000383ffff */
.L_x_421:
[----:B0-----:R0:W1:Y:S02]  /*e260*/  SYNCS.PHASECHK.TRANS64.TRYWAIT P0, [R7+URZ], R4 ;  /* 0x00000004070075a7 */ /* 0x001064000800017f */
[----:B-1----:R-:W-:Y:S05]  /*e270*/  @!P0 NANOSLEEP.SYNCS 0x989680 ;  /* 0x009896800000895d */ /* 0x002fea0003900000 */
[----:B------:R-:W1:Y:S02]  /*e280*/  @!P0 SYNCS.PHASECHK.TRANS64 P0, [R7+URZ], R4 ;  /* 0x00000004070085a7 */ /* 0x000e64000800007f */
[----:B-1----:R-:W-:Y:S05]  /*e290*/  @!P0 BRA `(.L_x_421) ;  /* 0xfffffffc00f08947 */ /* 0x002fea000383ffff */
[----:B------:R-:W-:Y:S05]  /*e2a0*/  BRA `(.L_x_444) ;  /* 0xfffffff400dc7947 */ /* 0x000fea000383ffff */
.L_x_422:
[----:B0-----:R0:W1:Y:S02]  /*e2b0*/  SYNCS.PHASECHK.TRANS64.TRYWAIT P0, [R6+URZ], R3 ;  /* 0x00000003060075a7 */ /* 0x001064000800017f */
[----:B-1----:R-:W-:Y:S05]  /*e2c0*/  @!P0 NANOSLEEP.SYNCS 0x989680 ;  /* 0x009896800000895d */ /* 0x002fea0003900000 */
[----:B------:R-:W1:Y:S02]  /*e2d0*/  @!P0 SYNCS.PHASECHK.TRANS64 P0, [R6+URZ], R3 ;  /* 0x00000003060085a7 */ /* 0x000e64000800007f */
[----:B-1----:R-:W-:Y:S05]  /*e2e0*/  @!P0 BRA `(.L_x_422) ;  /* 0xfffffffc00f08947 */ /* 0x002fea000383ffff */
[----:B------:R-:W-:Y:S05]  /*e2f0*/  BRA `(.L_x_445) ;  /* 0xfffffff400ec7947 */ /* 0x000fea000383ffff */
.L_x_423:
[----:B0-----:R0:W1:Y:S02]  /*e300*/  SYNCS.PHASECHK.TRANS64.TRYWAIT P0, [R7+URZ], R4 ;  /* 0x00000004070075a7 */ /* 0x001064000800017f */
[----:B-1----:R-:W-:Y:S05]  /*e310*/  @!P0 NANOSLEEP.SYNCS 0x989680 ;  /* 0x009896800000895d */ /* 0x002fea0003900000 */
[----:B------:R-:W1:Y:S02]  /*e320*/  @!P0 SYNCS.PHASECHK.TRANS64 P0, [R7+URZ], R4 ;  /* 0x00000004070085a7 */ /* 0x000e64000800007f */
[----:B-1----:R-:W-:Y:S05]  /*e330*/  @!P0 BRA `(.L_x_423) ;  /* 0xfffffffc00f08947 */ /* 0x002fea000383ffff */
[----:B------:R-:W-:Y:S05]  /*e340*/  BRA `(.L_x_446) ;  /* 0xfffffff400fc7947 */ /* 0x000fea000383ffff */
.L_x_424:
[----:B0-----:R0:W1:Y:S02]  /*e350*/  SYNCS.PHASECHK.TRANS64.TRYWAIT P0, [R6+URZ], R3 ;  /* 0x00000003060075a7 */ /* 0x001064000800017f */
[----:B-1----:R-:W-:Y:S05]  /*e360*/  @!P0 NANOSLEEP.SYNCS 0x989680 ;  /* 0x009896800000895d */ /* 0x002fea0003900000 */
[----:B------:R-:W1:Y:S02]  /*e370*/  @!P0 SYNCS.PHASECHK.TRANS64 P0, [R6+URZ], R3 ;  /* 0x00000003060085a7 */ /* 0x000e64000800007f */
[----:B-1----:R-:W-:Y:S05]  /*e380*/  @!P0 BRA `(.L_x_424) ;  /* 0xfffffffc00f08947 */ /* 0x002fea000383ffff */
[----:B------:R-:W-:Y:S05]  /*e390*/  BRA `(.L_x_447) ;  /* 0xfffffff8000c7947 */ /* 0x000fea000383ffff */
.L_x_425:
[----:B0-----:R0:W1:Y:S02]  /*e3a0*/  SYNCS.PHASECHK.TRANS64.TRYWAIT P0, [R7+URZ], R4 ;  /* 0x00000004070075a7 */ /* 0x001064000800017f */
[----:B-1----:R-:W-:Y:S05]  /*e3b0*/  @!P0 NANOSLEEP.SYNCS 0x989680 ;  /* 0x009896800000895d */ /* 0x002fea0003900000 */
[----:B------:R-:W1:Y:S02]  /*e3c0*/  @!P0 SYNCS.PHASECHK.TRANS64 P0, [R7+URZ], R4 ;  /* 0x00000004070085a7 */ /* 0x000e64000800007f */
[----:B-1----:R-:W-:Y:S05]  /*e3d0*/  @!P0 BRA `(.L_x_425) ;  /* 0xfffffffc00f08947 */ /* 0x002fea000383ffff */
[----:B------:R-:W-:Y:S05]  /*e3e0*/  BRA `(.L_x_448) ;  /* 0xfffffff8001c7947 */ /* 0x000fea000383ffff */
.L_x_426:
[----:B0-----:R0:W1:Y:S02]  /*e3f0*/  SYNCS.PHASECHK.TRANS64.TRYWAIT P0, [R6+URZ], R3 ;  /* 0x00000003060075a7 */ /* 0x001064000800017f */
[----:B-1----:R-:W-:Y:S05]  /*e400*/  @!P0 NANOSLEEP.SYNCS 0x989680 ;  /* 0x009896800000895d */ /* 0x002fea0003900000 */
[----:B------:R-:W1:Y:S02]  /*e410*/  @!P0 SYNCS.PHASECHK.TRANS64 P0, [R6+URZ], R3 ;  /* 0x00000003060085a7 */ /* 0x000e64000800007f */
[----:B-1----:R-:W-:Y:S05]  /*e420*/  @!P0 BRA `(.L_x_426) ;  /* 0xfffffffc00f08947 */ /* 0x002fea000383ffff */
[----:B------:R-:W-:Y:S05]  /*e430*/  BRA `(.L_x_449) ;  /* 0xfffffff8002c7947 */ /* 0x000fea000383ffff */
.L_x_427:
[----:B-1----:R1:W2:Y:S02]  /*e440*/  SYNCS.PHASECHK.TRANS64.TRYWAIT P0, [R7+URZ], R4 ;  /* 0x00000004070075a7 */ /* 0x0022a4000800017f */
[----:B--2---:R-:W-:Y:S05]  /*e450*/  @!P0 NANOSLEEP.SYNCS 0x989680 ;  /* 0x009896800000895d */ /* 0x004fea0003900000 */
[----:B------:R-:W2:Y:S02]  /*e460*/  @!P0 SYNCS.PHASECHK.TRANS64 P0, [R7+URZ], R4 ;  /* 0x00000004070085a7 */ /* 0x000ea4000800007f */
[----:B--2---:R-:W-:Y:S05]  /*e470*/  @!P0 BRA `(.L_x_427) ;  /* 0xfffffffc00f08947 */ /* 0x004fea000383ffff */
[----:B------:R-:W-:Y:S05]  /*e480*/  BRA `(.L_x_450) ;  /* 0xfffffff800347947 */ /* 0x000fea000383ffff */
.L_x_451:
[----:B------:R-:W-:-:S00]  /*e490*/  BRA `(.L_x_451) ;  /* 0xfffffffc00fc7947 */ /* 0x000fc0000383ffff */
[----:B------:R-:W-:-:S00]  /*e4a0*/  NOP ;  /* 0x0000000000007918 */ /* 0x000fc00000000000 */
        /* <DEDUP_REMOVED lines=13> */
.L_x_452:


//--------------------- .nv.global.init           --------------------------
	.section	.nv.global.init,"aw",@progbits
.nv.global.init:
	.type		$str$22,@object
	.size		$str$22,($str$23 - $str$22)
$str$22:
        /*0000*/ 	.byte	0x6b, 0x5f, 0x74, 0x69, 0x6c, 0x65, 0x5f, 0x63, 0x6f, 0x75, 0x6e, 0x74, 0x20, 0x3e, 0x3d, 0x20
        /*0010*/ 	.byte	0x31, 0x00
	.type		$str$23,@object
	.size		$str$23,(__unnamed_1 - $str$23)
$str$23:
        /*0012*/ 	.byte	0x2f, 0x74, 0x6d, 0x70, 0x2f, 0x63, 0x75, 0x74, 0x6c, 0x61, 0x73, 0x73, 0x5f, 0x73, 0x77, 0x65
        /*0022*/ 	.byte	0x65, 0x70, 0x5f, 0x73, 0x72, 0x63, 0x2f, 0x69, 0x6e, 0x63, 0x6c, 0x75, 0x64, 0x65, 0x2f, 0x63
        /*0032*/ 	.byte	0x75, 0x74, 0x6c, 0x61, 0x73, 0x73, 0x2f, 0x67, 0x65, 0x6d, 0x6d, 0x2f, 0x63, 0x6f, 0x6c, 0x6c
        /*0042*/ 	.byte	0x65, 0x63, 0x74, 0x69, 0x76, 0x65, 0x2f, 0x73, 0x6d, 0x39, 0x30, 0x5f, 0x6d, 0x6d, 0x61, 0x5f
        /*0052*/ 	.byte	0x74, 0x6d, 0x61, 0x5f, 0x67, 0x6d, 0x6d, 0x61, 0x5f, 0x73, 0x73, 0x5f, 0x77, 0x61, 0x72, 0x70
        /*0062*/ 	.byte	0x73, 0x70, 0x65, 0x63, 0x69, 0x61, 0x6c, 0x69, 0x7a, 0x65, 0x64, 0x2e, 0x68, 0x70, 0x70, 0x00
	.type		__unnamed_1,@object
	.size		__unnamed_1,(.L_0 - __unnamed_1)
__unnamed_1:
        /*0072*/ 	.byte	0x76, 0x6f, 0x69, 0x64, 0x20, 0x63, 0x75, 0x74, 0x6c, 0x61, 0x73, 0x73, 0x3a, 0x3a, 0x67, 0x65
        /* <DEDUP_REMOVED lines=172> */
        /*0b42*/ 	.byte	0x3a, 0x69, 0x64, 0x65, 0x6e, 0x74, 0x69, 0x74, 0x79, 0x5d, 0x00
.L_0:


//--------------------- .nv.shared._ZN7cutlass13device_kernelINS_4gemm6kernel13GemmUniversalIN4cute5tupleIJiiiiEEENS1_10collective13CollectiveMmaINS1_34MainloopSm90TmaGmmaWarpSpecializedILi16ENS5_IJNS4_1CILi2EEENSA_ILi1EEESC_EEENS1_35KernelTmaWarpSpecializedCooperativeEEENS5_IJNSA_ILi256EEENSA_ILi176EEENSA_ILi32EEEEEEaNS5_IJlSC_lEEEaSK_NS4_8TiledMMAINS4_8MMA_AtomIJNS4_4SM904GMMA26MMA_64x16x32_S32S8S8_SS_TNEEEENS4_6LayoutISD_NS5_IJSC_NSA_ILi0EEESS_EEEEENS5_IJNS4_10UnderscoreESV_SV_EEEEENS4_13SM90_TMA_LOADENS4_14ComposedLayoutINS4_7SwizzleILi1ELi4ELi3EEENS4_18smem_ptr_flag_bitsILi8EEENSR_INS5_IJNSA_ILi8EEESI_EEENS5_IJSI_SC_EEEEEEEvNS4_8identityENS4_23SM90_TMA_LOAD_MULTICASTES18_vS19_EENS_8epilogue10collective6detail29Sm90TmaWarpSpecializedAdapterINS1D_15DefaultEpilogueIaSK_SK_NS1C_6thread17LinearCombinationIaLi1EiiLNS1H_9ScaleType4KindE0ELNS_15FloatRoundStyleE2EaEENS1_15EpilogueDefaultEEEEEvvEEEEvNT_6ParamsE --------------------------
	.section	.nv.shared._ZN7cutlass13device_kernelINS_4gemm6kernel13GemmUniversalIN4cute5tupleIJiiiiEEENS1_10collective13CollectiveMmaINS1_34MainloopSm90TmaGmmaWarpSpecializedILi16ENS5_IJNS4_1CILi2EEENSA_ILi1EEESC_EEENS1_35KernelTmaWarpSpecializedCooperativeEEENS5_IJNSA_ILi256EEENSA_ILi176EEENSA_ILi32EEEEEEaNS5_IJlSC_lEEEaSK_NS4_8TiledMMAINS4_8MMA_AtomIJNS4_4SM904GMMA26MMA_64x16x32_S32S8S8_SS_TNEEEENS4_6LayoutISD_NS5_IJSC_NSA_ILi0EEESS_EEEEENS5_IJNS4_10UnderscoreESV_SV_EEEEENS4_13SM90_TMA_LOADENS4_14ComposedLayoutINS4_7SwizzleILi1ELi4ELi3EEENS4_18smem_ptr_flag_bitsILi8EEENSR_INS5_IJNSA_ILi8EEESI_EEENS5_IJSI_SC_EEEEEEEvNS4_8identityENS4_23SM90_TMA_LOAD_MULTICASTES18_vS19_EENS_8epilogue10collective6detail29Sm90TmaWarpSpecializedAdapterINS1D_15DefaultEpilogueIaSK_SK_NS1C_6thread17LinearCombinationIaLi1EiiLNS1H_9ScaleType4KindE0ELNS_15FloatRoundStyleE2EaEENS1_15EpilogueDefaultEEEEEvvEEEEvNT_6ParamsE,"aw",@nobits
	.sectionflags	@""
	.align	16
	.zero		1024


//--------------------- .nv.shared.reserved.0     --------------------------
	.section	.nv.shared.reserved.0,"aw",@nobits
	.weak		__nv_reservedSMEM_offset_0_alias
	.size		__nv_reservedSMEM_offset_0_alias, 0, 0
	.other		__nv_reservedSMEM_offset_0_alias,@"STO_CUDA_RESERVED_SHARED STV_DEFAULT"
__nv_reservedSMEM_offset_0_alias:
	.zero		0


//--------------------- .nv.global                --------------------------
	.section	.nv.global,"aw",@nobits
.nv.global:
	.type		_ZN39_INTERNAL_dae2e57a_4_k_cu_f81cb1f5_85204cute1_E,@object
	.size		_ZN39_INTERNAL_dae2e57a_4_k_cu_f81cb1f5_85204cute1_E,(_ZN39_INTERNAL_dae2e57a_4_k_cu_f81cb1f5_85204cuda3std3__45__cpo6cbeginE - _ZN39_INTERNAL_dae2e57a_4_k_cu_f81cb1f5_85204cute1_E)
_ZN39_INTERNAL_dae2e57a_4_k_cu_f81cb1f5_85204cute1_E:
	.zero		1
	.type		_ZN39_INTERNAL_dae2e57a_4_k_cu_f81cb1f5_85204cuda3std3__45__cpo6cbeginE,@object
	.size		_ZN39_INTERNAL_dae2e57a_4_k_cu_f81cb1f5_85204cuda3std3__45__cpo6cbeginE,(_ZN39_INTERNAL_dae2e57a_4_k_cu_f81cb1f5_85204cuda3std3__48in_placeE - _ZN39_INTERNAL_dae2e57a_4_k_cu_f81cb1f5_85204cuda3std3__45__cpo6cbeginE)
_ZN39_INTERNAL_dae2e57a_4_k_cu_f81cb1f5_85204cuda3std3__45__cpo6cbeginE:
	.zero		1
	.type		_ZN39_INTERNAL_dae2e57a_4_k_cu_f81cb1f5_85204cuda3std3__48in_placeE,@object
	.size		_ZN39_INTERNAL_dae2e57a_4_k_cu_f81cb1f5_85204cuda3std3__48in_placeE,(_ZN39_INTERNAL_dae2e57a_4_k_cu_f81cb1f5_85204cuda3std6ranges3__45__cpo9iter_moveE - _ZN39_INTERNAL_dae2e57a_4_k_cu_f81cb1f5_85204cuda3std3__48in_placeE)
_ZN39_INTERNAL_dae2e57a_4_k_cu_f81cb1f5_85204cuda3std3__48in_placeE:
	.zero		1
	.type		_ZN39_INTERNAL_dae2e57a_4_k_cu_f81cb1f5_85204cuda3std6ranges3__45__cpo9iter_moveE,@object
	.size		_ZN39_INTERNAL_dae2e57a_4_k_cu_f81cb1f5_85204cuda3std6ranges3__45__cpo9iter_moveE,(_ZN39_INTERNAL_dae2e57a_4_k_cu_f81cb1f5_85204cuda3std3__45__cpo5beginE - _ZN39_INTERNAL_dae2e57a_4_k_cu_f81cb1f5_85204cuda3std6ranges3__45__cpo9iter_moveE)
_ZN39_INTERNAL_dae2e57a_4_k_cu_f81cb1f5_85204cuda3std6ranges3__45__cpo9iter_moveE:
	.zero		1
	.type		_ZN39_INTERNAL_dae2e57a_4_k_cu_f81cb1f5_85204cuda3std3__45__cpo5beginE,@object
	.size		_ZN39_INTERNAL_dae2e57a_4_k_cu_f81cb1f5_85204cuda3std3__45__cpo5beginE,(_ZN39_INTERNAL_dae2e57a_4_k_cu_f81cb1f5_85204cuda3std3__441_GLOBAL__N__dae2e57a_4_k_cu_f81cb1f5_85206ignoreE - _ZN39_INTERNAL_dae2e57a_4_k_cu_f81cb1f5_85204cuda3std3__45__cpo5beginE)
_ZN39_INTERNAL_dae2e57a_4_k_cu_f81cb1f5_85204cuda3std3__45__cpo5beginE:
	.zero		1
	.type		_ZN39_INTERNAL_dae2e57a_4_k_cu_f81cb1f5_85204cuda3std3__441_GLOBAL__N__dae2e57a_4_k_cu_f81cb1f5_85206ignoreE,@object
	.size		_ZN39_INTERNAL_dae2e57a_4_k_cu_f81cb1f5_85204cuda3std3__441_GLOBAL__N__dae2e57a_4_k_cu_f81cb1f5_85206ignoreE,(_ZN39_INTERNAL_dae2e57a_4_k_cu_f81cb1f5_85204cute7productE - _ZN39_INTERNAL_dae2e57a_4_k_cu_f81cb1f5_85204cuda3std3__441_GLOBAL__N__dae2e57a_4_k_cu_f81cb1f5_85206ignoreE)
_ZN39_INTERNAL_dae2e57a_4_k_cu_f81cb1f5_85204cuda3std3__441_GLOBAL__N__dae2e57a_4_k_cu_f81cb1f5_85206ignoreE:
	.zero		1
	.type		_ZN39_INTERNAL_dae2e57a_4_k_cu_f81cb1f5_85204cute7productE,@object
	.size		_ZN39_INTERNAL_dae2e57a_4_k_cu_f81cb1f5_85204cute7productE,(_ZN39_INTERNAL_dae2e57a_4_k_cu_f81cb1f5_85204cuda3std3__45__cpo3endE - _ZN39_INTERNAL_dae2e57a_4_k_cu_f81cb1f5_85204cute7productE)
_ZN39_INTERNAL_dae2e57a_4_k_cu_f81cb1f5_85204cute7productE:
	.zero		1
	.type		_ZN39_INTERNAL_dae2e57a_4_k_cu_f81cb1f5_85204cuda3std3__45__cpo3endE,@object
	.size		_ZN39_INTERNAL_dae2e57a_4_k_cu_f81cb1f5_85204cuda3std3__45__cpo3endE,(_ZN39_INTERNAL_dae2e57a_4_k_cu_f81cb1f5_85204cuda3std3__419piecewise_constructE - _ZN39_INTERNAL_dae2e57a_4_k_cu_f81cb1f5_85204cuda3std3__45__cpo3endE)
_ZN39_INTERNAL_dae2e57a_4_k_cu_f81cb1f5_85204cuda3std3__45__cpo3endE:
	.zero		1
	.type		_ZN39_INTERNAL_dae2e57a_4_k_cu_f81cb1f5_85204cuda3std3__419piecewise_constructE,@object
	.size		_ZN39_INTERNAL_dae2e57a_4_k_cu_f81cb1f5_85204cuda3std3__419piecewise_constructE,(_ZN39_INTERNAL_dae2e57a_4_k_cu_f81cb1f5_85204cuda3std3__45__cpo4cendE - _ZN39_INTERNAL_dae2e57a_4_k_cu_f81cb1f5_85204cuda3std3__419piecewise_constructE)
_ZN39_INTERNAL_dae2e57a_4_k_cu_f81cb1f5_85204cuda3std3__419piecewise_constructE:
	.zero		1
	.type		_ZN39_INTERNAL_dae2e57a_4_k_cu_f81cb1f5_85204cuda3std3__45__cpo4cendE,@object
	.size		_ZN39_INTERNAL_dae2e57a_4_k_cu_f81cb1f5_85204cuda3std3__45__cpo4cendE,(_ZN39_INTERNAL_dae2e57a_4_k_cu_f81cb1f5_85204cuda3std6ranges3__45__cpo4swapE - _ZN39_INTERNAL_dae2e57a_4_k_cu_f81cb1f5_85204cuda3std3__45__cpo4cendE)
_ZN39_INTERNAL_dae2e57a_4_k_cu_f81cb1f5_85204cuda3std3__45__cpo4cendE:
	.zero		1
	.type		_ZN39_INTERNAL_dae2e57a_4_k_cu_f81cb1f5_85204cuda3std6ranges3__45__cpo4swapE,@object
	.size		_ZN39_INTERNAL_dae2e57a_4_k_cu_f81cb1f5_85204cuda3std6ranges3__45__cpo4swapE,(.L_8 - _ZN39_INTERNAL_dae2e57a_4_k_cu_f81cb1f5_85204cuda3std6ranges3__45__cpo4swapE)
_ZN39_INTERNAL_dae2e57a_4_k_cu_f81cb1f5_85204cuda3std6ranges3__45__cpo4swapE:
	.zero		1
.L_8:


//--------------------- .nv.constant0._ZN7cutlass13device_kernelINS_4gemm6kernel13GemmUniversalIN4cute5tupleIJiiiiEEENS1_10collective13CollectiveMmaINS1_34MainloopSm90TmaGmmaWarpSpecializedILi16ENS5_IJNS4_1CILi2EEENSA_ILi1EEESC_EEENS1_35KernelTmaWarpSpecializedCooperativeEEENS5_IJNSA_ILi256EEENSA_ILi176EEENSA_ILi32EEEEEEaNS5_IJlSC_lEEEaSK_NS4_8TiledMMAINS4_8MMA_AtomIJNS4_4SM904GMMA26MMA_64x16x32_S32S8S8_SS_TNEEEENS4_6LayoutISD_NS5_IJSC_NSA_ILi0EEESS_EEEEENS5_IJNS4_10UnderscoreESV_SV_EEEEENS4_13SM90_TMA_LOADENS4_14ComposedLayoutINS4_7SwizzleILi1ELi4ELi3EEENS4_18smem_ptr_flag_bitsILi8EEENSR_INS5_IJNSA_ILi8EEESI_EEENS5_IJSI_SC_EEEEEEEvNS4_8identityENS4_23SM90_TMA_LOAD_MULTICASTES18_vS19_EENS_8epilogue10collective6detail29Sm90TmaWarpSpecializedAdapterINS1D_15DefaultEpilogueIaSK_SK_NS1C_6thread17LinearCombinationIaLi1EiiLNS1H_9ScaleType4KindE0ELNS_15FloatRoundStyleE2EaEENS1_15EpilogueDefaultEEEEEvvEEEEvNT_6ParamsE --------------------------
	.section	.nv.constant0._ZN7cutlass13device_kernelINS_4gemm6kernel13GemmUniversalIN4cute5tupleIJiiiiEEENS1_10collective13CollectiveMmaINS1_34MainloopSm90TmaGmmaWarpSpecializedILi16ENS5_IJNS4_1CILi2EEENSA_ILi1EEESC_EEENS1_35KernelTmaWarpSpecializedCooperativeEEENS5_IJNSA_ILi256EEENSA_ILi176EEENSA_ILi32EEEEEEaNS5_IJlSC_lEEEaSK_NS4_8TiledMMAINS4_8MMA_AtomIJNS4_4SM904GMMA26MMA_64x16x32_S32S8S8_SS_TNEEEENS4_6LayoutISD_NS5_IJSC_NSA_ILi0EEESS_EEEEENS5_IJNS4_10UnderscoreESV_SV_EEEEENS4_13SM90_TMA_LOADENS4_14ComposedLayoutINS4_7SwizzleILi1ELi4ELi3EEENS4_18smem_ptr_flag_bitsILi8EEENSR_INS5_IJNSA_ILi8EEESI_EEENS5_IJSI_SC_EEEEEEEvNS4_8identityENS4_23SM90_TMA_LOAD_MULTICASTES18_vS19_EENS_8epilogue10collective6detail29Sm90TmaWarpSpecializedAdapterINS1D_15DefaultEpilogueIaSK_SK_NS1C_6thread17LinearCombinationIaLi1EiiLNS1H_9ScaleType4KindE0ELNS_15FloatRoundStyleE2EaEENS1_15EpilogueDefaultEEEEEvvEEEEvNT_6ParamsE,"a",@progbits
	.sectionflags	@""
	.align	4
.nv.constant0._ZN7cutlass13device_kernelINS_4gemm6kernel13GemmUniversalIN4cute5tupleIJiiiiEEENS1_10collective13CollectiveMmaINS1_34MainloopSm90TmaGmmaWarpSpecializedILi16ENS5_IJNS4_1CILi2EEENSA_ILi1EEESC_EEENS1_35KernelTmaWarpSpecializedCooperativeEEENS5_IJNSA_ILi256EEENSA_ILi176EEENSA_ILi32EEEEEEaNS5_IJlSC_lEEEaSK_NS4_8TiledMMAINS4_8MMA_AtomIJNS4_4SM904GMMA26MMA_64x16x32_S32S8S8_SS_TNEEEENS4_6LayoutISD_NS5_IJSC_NSA_ILi0EEESS_EEEEENS5_IJNS4_10UnderscoreESV_SV_EEEEENS4_13SM90_TMA_LOADENS4_14ComposedLayoutINS4_7SwizzleILi1ELi4ELi3EEENS4_18smem_ptr_flag_bitsILi8EEENSR_INS5_IJNSA_ILi8EEESI_EEENS5_IJSI_SC_EEEEEEEvNS4_8identityENS4_23SM90_TMA_LOAD_MULTICASTES18_vS19_EENS_8epilogue10collective6detail29Sm90TmaWarpSpecializedAdapterINS1D_15DefaultEpilogueIaSK_SK_NS1C_6thread17LinearCombinationIaLi1EiiLNS1H_9ScaleType4KindE0ELNS_15FloatRoundStyleE2EaEENS1_15EpilogueDefaultEEEEEvvEEEEvNT_6ParamsE:
	.zero		1664


//--------------------- SYMBOLS --------------------------

	.type		.nv.reservedSmem.offset0,@object
	.size		.nv.reservedSmem.offset0,0x4
	.type		__assertfail,@function
